	.target	sm_100a

	.elftype	@"ET_EXEC"


//--------------------- .note.nv.tkinfo           --------------------------
	.section	.note.nv.tkinfo,"",@"SHT_NOTE"
	.sectionflags	@"SHF_NOTE_NV_TKINFO"
	.tkinfo
        /*0018*/ 	.word	0x00000002
        /*0030*/ 	.string	""
        /*0030*/ 	.string	"ptxas"
        /*0030*/ 	.string	"Cuda compilation tools, release 13.0, V13.0.88"
        /*0030*/ 	.string	"Build cuda_13.0.r13.0/compiler.36424714_0"
        /*0030*/ 	.string	"-arch sm_100a -m 64 "



//--------------------- .note.nv.cuinfo           --------------------------
	.section	.note.nv.cuinfo,"",@"SHT_NOTE"
	.sectionflags	@"SHF_NOTE_NV_CUINFO"
        /*0018*/ 	.short	0x0002
        /*001a*/ 	.short	0x0064
        /*001c*/ 	.short	0x0082
	.zero		2


//--------------------- .nv.info                  --------------------------
	.section	.nv.info,"",@"SHT_CUDA_INFO"
	.align	4


	//----- nvinfo : EIATTR_REGCOUNT
	.align		4
        /*0000*/ 	.byte	0x04, 0x2f
        /*0002*/ 	.short	(.L_19 - .L_18)
	.align		4
.L_18:
        /*0004*/ 	.word	index@(_ZN7cutlass13device_kernelINS_4conv6kernel13ConvUniversalINS1_16ConvProblemShapeILNS1_8OperatorE2ELi2EEENS1_10collective14CollectiveConvINS1_47MainloopSm100TmaUmmaWarpSpecializedImplicitGemmILS5_2ELi26ELi2ELi1ELi2EN4cute5tupleIJNSA_1CILi2EEENSC_ILi1EEESE_EEEEENSB_IJNSC_ILi128EEENSB_IJSH_EEENSB_IJNSC_ILi64EEEEEEEEENS_12float_e4m3_tESM_NSA_8TiledMMAINSA_8MMA_AtomIJNSA_10MMA_TraitsINSA_25SM100_MMA_F8F6F4_2x1SM_SSEJSM_SM_fSH_SH_NSA_17integral_constantINSA_4UMMA5MajorELST_1EEESU_NSR_INSS_7ScaleInELSV_0EEESW_EEEEEENSA_6LayoutINSB_IJSE_SE_SE_EEENSB_IJNSC_ILi0EEES11_S11_EEEEENSB_IJNSA_10UnderscoreES14_S14_EEEEENS7_6detail27Sm100ImplicitGemmTileTraitsINSA_18SM100_TMA_2SM_LOADENSA_14ComposedLayoutINSA_7SwizzleILi2ELi4ELi3EEENSA_18smem_ptr_flag_bitsILi8EEENSZ_INSB_IJSJ_NSC_ILi8EEEEEENSB_IJSE_SJ_EEEEEEEvEENS18_INSA_25SM100_TMA_2SM_LOAD_IM2COLES1J_vEEEENS_8epilogue10collective18CollectiveEpilogueINS1O_23Sm100TmaWarpSpecializedILi2ELi2ELi32ELb0ELb0EEEJNSB_IJSJ_SI_SK_EEENSB_IJNSZ_ISJ_SE_EENSZ_INSB_IJNSC_ILi32EEESD_EEES1H_EEEEESM_NSB_IJlNSB_IJSE_llEEES11_EEESM_S20_NS1O_6fusion15FusionCallbacksIS1S_NS21_17LinearCombinationISM_fSM_fLNS_15FloatRoundStyleE2EEES1T_S1Y_JEEENSA_5SM1004TMEM4LOAD26SM100_TMEM_LOAD_32dp32b32xENSA_13SM90_TMA_LOADENS1A_INS1B_ILi1ELi4ELi3EEES1E_NSZ_INSB_IJS1F_S1V_EEENSB_IJS1V_SE_EEEEEEENSA_39AutoVectorizingCopyWithAssumedAlignmentILi128EEENSA_14SM90_TMA_STOREES2G_S2I_S2I_EEEvvEEEEvNT_6ParamsE)
        /*0008*/ 	.word	0x00000076


	//----- nvinfo : EIATTR_FRAME_SIZE
	.align		4
.L_19:
        /*000c*/ 	.byte	0x04, 0x11
        /*000e*/ 	.short	(.L_21 - .L_20)
	.align		4
.L_20:
        /*0010*/ 	.word	index@($__internal_2_$__cuda_sm10x_tcgen05_guardrail_trap_unallocated_columns_being_dealloced)
        /*0014*/ 	.word	0x00000008


	//----- nvinfo : EIATTR_FRAME_SIZE
	.align		4
.L_21:
        /*0018*/ 	.byte	0x04, 0x11
        /*001a*/ 	.short	(.L_23 - .L_22)
	.align		4
.L_22:
        /*001c*/ 	.word	index@($__internal_1_$__cuda_sm10x_tcgen05_guardrail_trap_phase_invalid_during_alloc)
        /*0020*/ 	.word	0x00000008


	//----- nvinfo : EIATTR_FRAME_SIZE
	.align		4
.L_23:
        /*0024*/ 	.byte	0x04, 0x11
        /*0026*/ 	.short	(.L_25 - .L_24)
	.align		4
.L_24:
        /*0028*/ 	.word	index@($__internal_0_$__cuda_sm10x_tcgen05_guardrail_trap_col_being_dealloced_not_returned_by_alloc)
        /*002c*/ 	.word	0x00000008


	//----- nvinfo : EIATTR_FRAME_SIZE
	.align		4
.L_25:
        /*0030*/ 	.byte	0x04, 0x11
        /*0032*/ 	.short	(.L_27 - .L_26)
	.align		4
.L_26:
        /*0034*/ 	.word	index@(_ZN7cutlass13device_kernelINS_4conv6kernel13ConvUniversalINS1_16ConvProblemShapeILNS1_8OperatorE2ELi2EEENS1_10collective14CollectiveConvINS1_47MainloopSm100TmaUmmaWarpSpecializedImplicitGemmILS5_2ELi26ELi2ELi1ELi2EN4cute5tupleIJNSA_1CILi2EEENSC_ILi1EEESE_EEEEENSB_IJNSC_ILi128EEENSB_IJSH_EEENSB_IJNSC_ILi64EEEEEEEEENS_12float_e4m3_tESM_NSA_8TiledMMAINSA_8MMA_AtomIJNSA_10MMA_TraitsINSA_25SM100_MMA_F8F6F4_2x1SM_SSEJSM_SM_fSH_SH_NSA_17integral_constantINSA_4UMMA5MajorELST_1EEESU_NSR_INSS_7ScaleInELSV_0EEESW_EEEEEENSA_6LayoutINSB_IJSE_SE_SE_EEENSB_IJNSC_ILi0EEES11_S11_EEEEENSB_IJNSA_10UnderscoreES14_S14_EEEEENS7_6detail27Sm100ImplicitGemmTileTraitsINSA_18SM100_TMA_2SM_LOADENSA_14ComposedLayoutINSA_7SwizzleILi2ELi4ELi3EEENSA_18smem_ptr_flag_bitsILi8EEENSZ_INSB_IJSJ_NSC_ILi8EEEEEENSB_IJSE_SJ_EEEEEEEvEENS18_INSA_25SM100_TMA_2SM_LOAD_IM2COLES1J_vEEEENS_8epilogue10collective18CollectiveEpilogueINS1O_23Sm100TmaWarpSpecializedILi2ELi2ELi32ELb0ELb0EEEJNSB_IJSJ_SI_SK_EEENSB_IJNSZ_ISJ_SE_EENSZ_INSB_IJNSC_ILi32EEESD_EEES1H_EEEEESM_NSB_IJlNSB_IJSE_llEEES11_EEESM_S20_NS1O_6fusion15FusionCallbacksIS1S_NS21_17LinearCombinationISM_fSM_fLNS_15FloatRoundStyleE2EEES1T_S1Y_JEEENSA_5SM1004TMEM4LOAD26SM100_TMEM_LOAD_32dp32b32xENSA_13SM90_TMA_LOADENS1A_INS1B_ILi1ELi4ELi3EEES1E_NSZ_INSB_IJS1F_S1V_EEENSB_IJS1V_SE_EEEEEEENSA_39AutoVectorizingCopyWithAssumedAlignmentILi128EEENSA_14SM90_TMA_STOREES2G_S2I_S2I_EEEvvEEEEvNT_6ParamsE)
        /*0038*/ 	.word	0x00000008


	//----- nvinfo : EIATTR_MIN_STACK_SIZE
	.align		4
.L_27:
        /*003c*/ 	.byte	0x04, 0x12
        /*003e*/ 	.short	(.L_29 - .L_28)
	.align		4
.L_28:
        /*0040*/ 	.word	index@(_ZN7cutlass13device_kernelINS_4conv6kernel13ConvUniversalINS1_16ConvProblemShapeILNS1_8OperatorE2ELi2EEENS1_10collective14CollectiveConvINS1_47MainloopSm100TmaUmmaWarpSpecializedImplicitGemmILS5_2ELi26ELi2ELi1ELi2EN4cute5tupleIJNSA_1CILi2EEENSC_ILi1EEESE_EEEEENSB_IJNSC_ILi128EEENSB_IJSH_EEENSB_IJNSC_ILi64EEEEEEEEENS_12float_e4m3_tESM_NSA_8TiledMMAINSA_8MMA_AtomIJNSA_10MMA_TraitsINSA_25SM100_MMA_F8F6F4_2x1SM_SSEJSM_SM_fSH_SH_NSA_17integral_constantINSA_4UMMA5MajorELST_1EEESU_NSR_INSS_7ScaleInELSV_0EEESW_EEEEEENSA_6LayoutINSB_IJSE_SE_SE_EEENSB_IJNSC_ILi0EEES11_S11_EEEEENSB_IJNSA_10UnderscoreES14_S14_EEEEENS7_6detail27Sm100ImplicitGemmTileTraitsINSA_18SM100_TMA_2SM_LOADENSA_14ComposedLayoutINSA_7SwizzleILi2ELi4ELi3EEENSA_18smem_ptr_flag_bitsILi8EEENSZ_INSB_IJSJ_NSC_ILi8EEEEEENSB_IJSE_SJ_EEEEEEEvEENS18_INSA_25SM100_TMA_2SM_LOAD_IM2COLES1J_vEEEENS_8epilogue10collective18CollectiveEpilogueINS1O_23Sm100TmaWarpSpecializedILi2ELi2ELi32ELb0ELb0EEEJNSB_IJSJ_SI_SK_EEENSB_IJNSZ_ISJ_SE_EENSZ_INSB_IJNSC_ILi32EEESD_EEES1H_EEEEESM_NSB_IJlNSB_IJSE_llEEES11_EEESM_S20_NS1O_6fusion15FusionCallbacksIS1S_NS21_17LinearCombinationISM_fSM_fLNS_15FloatRoundStyleE2EEES1T_S1Y_JEEENSA_5SM1004TMEM4LOAD26SM100_TMEM_LOAD_32dp32b32xENSA_13SM90_TMA_LOADENS1A_INS1B_ILi1ELi4ELi3EEES1E_NSZ_INSB_IJS1F_S1V_EEENSB_IJS1V_SE_EEEEEEENSA_39AutoVectorizingCopyWithAssumedAlignmentILi128EEENSA_14SM90_TMA_STOREES2G_S2I_S2I_EEEvvEEEEvNT_6ParamsE)
        /*0044*/ 	.word	0x00000008
.L_29:


//--------------------- .nv.compat                --------------------------
	.section	.nv.compat,"",@"SHT_CUDA_COMPAT_INFO"
	.align	4
        /*0000*/ 	.byte	0x02, 0x09, 0x01, 0x00, 0x02, 0x02, 0x02, 0x00, 0x02, 0x05, 0x05, 0x00, 0x03, 0x07, 0x01, 0x01
        /*0010*/ 	.byte	0x02, 0x03, 0x01, 0x00, 0x02, 0x06, 0x01, 0x00, 0x04, 0x0b, 0x08, 0x00, 0x09, 0x00, 0x00, 0x00
        /*0020*/ 	.byte	0x00, 0x00, 0x00, 0x00


//--------------------- .nv.info._ZN7cutlass13device_kernelINS_4conv6kernel13ConvUniversalINS1_16ConvProblemShapeILNS1_8OperatorE2ELi2EEENS1_10collective14CollectiveConvINS1_47MainloopSm100TmaUmmaWarpSpecializedImplicitGemmILS5_2ELi26ELi2ELi1ELi2EN4cute5tupleIJNSA_1CILi2EEENSC_ILi1EEESE_EEEEENSB_IJNSC_ILi128EEENSB_IJSH_EEENSB_IJNSC_ILi64EEEEEEEEENS_12float_e4m3_tESM_NSA_8TiledMMAINSA_8MMA_AtomIJNSA_10MMA_TraitsINSA_25SM100_MMA_F8F6F4_2x1SM_SSEJSM_SM_fSH_SH_NSA_17integral_constantINSA_4UMMA5MajorELST_1EEESU_NSR_INSS_7ScaleInELSV_0EEESW_EEEEEENSA_6LayoutINSB_IJSE_SE_SE_EEENSB_IJNSC_ILi0EEES11_S11_EEEEENSB_IJNSA_10UnderscoreES14_S14_EEEEENS7_6detail27Sm100ImplicitGemmTileTraitsINSA_18SM100_TMA_2SM_LOADENSA_14ComposedLayoutINSA_7SwizzleILi2ELi4ELi3EEENSA_18smem_ptr_flag_bitsILi8EEENSZ_INSB_IJSJ_NSC_ILi8EEEEEENSB_IJSE_SJ_EEEEEEEvEENS18_INSA_25SM100_TMA_2SM_LOAD_IM2COLES1J_vEEEENS_8epilogue10collective18CollectiveEpilogueINS1O_23Sm100TmaWarpSpecializedILi2ELi2ELi32ELb0ELb0EEEJNSB_IJSJ_SI_SK_EEENSB_IJNSZ_ISJ_SE_EENSZ_INSB_IJNSC_ILi32EEESD_EEES1H_EEEEESM_NSB_IJlNSB_IJSE_llEEES11_EEESM_S20_NS1O_6fusion15FusionCallbacksIS1S_NS21_17LinearCombinationISM_fSM_fLNS_15FloatRoundStyleE2EEES1T_S1Y_JEEENSA_5SM1004TMEM4LOAD26SM100_TMEM_LOAD_32dp32b32xENSA_13SM90_TMA_LOADENS1A_INS1B_ILi1ELi4ELi3EEES1E_NSZ_INSB_IJS1F_S1V_EEENSB_IJS1V_SE_EEEEEEENSA_39AutoVectorizingCopyWithAssumedAlignmentILi128EEENSA_14SM90_TMA_STOREES2G_S2I_S2I_EEEvvEEEEvNT_6ParamsE --------------------------
	.section	.nv.info._ZN7cutlass13device_kernelINS_4conv6kernel13ConvUniversalINS1_16ConvProblemShapeILNS1_8OperatorE2ELi2EEENS1_10collective14CollectiveConvINS1_47MainloopSm100TmaUmmaWarpSpecializedImplicitGemmILS5_2ELi26ELi2ELi1ELi2EN4cute5tupleIJNSA_1CILi2EEENSC_ILi1EEESE_EEEEENSB_IJNSC_ILi128EEENSB_IJSH_EEENSB_IJNSC_ILi64EEEEEEEEENS_12float_e4m3_tESM_NSA_8TiledMMAINSA_8MMA_AtomIJNSA_10MMA_TraitsINSA_25SM100_MMA_F8F6F4_2x1SM_SSEJSM_SM_fSH_SH_NSA_17integral_constantINSA_4UMMA5MajorELST_1EEESU_NSR_INSS_7ScaleInELSV_0EEESW_EEEEEENSA_6LayoutINSB_IJSE_SE_SE_EEENSB_IJNSC_ILi0EEES11_S11_EEEEENSB_IJNSA_10UnderscoreES14_S14_EEEEENS7_6detail27Sm100ImplicitGemmTileTraitsINSA_18SM100_TMA_2SM_LOADENSA_14ComposedLayoutINSA_7SwizzleILi2ELi4ELi3EEENSA_18smem_ptr_flag_bitsILi8EEENSZ_INSB_IJSJ_NSC_ILi8EEEEEENSB_IJSE_SJ_EEEEEEEvEENS18_INSA_25SM100_TMA_2SM_LOAD_IM2COLES1J_vEEEENS_8epilogue10collective18CollectiveEpilogueINS1O_23Sm100TmaWarpSpecializedILi2ELi2ELi32ELb0ELb0EEEJNSB_IJSJ_SI_SK_EEENSB_IJNSZ_ISJ_SE_EENSZ_INSB_IJNSC_ILi32EEESD_EEES1H_EEEEESM_NSB_IJlNSB_IJSE_llEEES11_EEESM_S20_NS1O_6fusion15FusionCallbacksIS1S_NS21_17LinearCombinationISM_fSM_fLNS_15FloatRoundStyleE2EEES1T_S1Y_JEEENSA_5SM1004TMEM4LOAD26SM100_TMEM_LOAD_32dp32b32xENSA_13SM90_TMA_LOADENS1A_INS1B_ILi1ELi4ELi3EEES1E_NSZ_INSB_IJS1F_S1V_EEENSB_IJS1V_SE_EEEEEEENSA_39AutoVectorizingCopyWithAssumedAlignmentILi128EEENSA_14SM90_TMA_STOREES2G_S2I_S2I_EEEvvEEEEvNT_6ParamsE,"",@"SHT_CUDA_INFO"
	.sectionflags	@""
	.align	4


	//----- nvinfo : EIATTR_CUDA_API_VERSION
	.align		4
        /*0000*/ 	.byte	0x04, 0x37
        /*0002*/ 	.short	(.L_31 - .L_30)
.L_30:
        /*0004*/ 	.word	0x00000082


	//----- nvinfo : EIATTR_KPARAM_INFO
	.align		4
.L_31:
        /*0008*/ 	.byte	0x04, 0x17
        /*000a*/ 	.short	(.L_33 - .L_32)
.L_32:
        /*000c*/ 	.word	0x00000000
        /*0010*/ 	.short	0x0000
        /*0012*/ 	.short	0x0000
        /*0014*/ 	.byte	0x00, 0xf0, 0x01, 0x20


	//----- nvinfo : EIATTR_AT_ENTRY_FRAGMENTS
	.align		4
.L_33:
        /*0018*/ 	.byte	0x04, 0x4f
        /*001a*/ 	.short	(.L_35 - .L_34)


	//   ....[0]....
.L_34:
        /*001c*/ 	.word	0x00000007


	//----- nvinfo : EIATTR_RESERVED_SMEM_USED
	.align		4
.L_35:
        /*0020*/ 	.byte	0x01, 0x41
	.zero		2


	//----- nvinfo : EIATTR_SPARSE_MMA_MASK
	.align		4
        /*0024*/ 	.byte	0x03, 0x50
        /*0026*/ 	.short	0x0000


	//----- nvinfo : EIATTR_TCGEN05_2CTA_USED
	.align		4
        /*0028*/ 	.byte	0x01, 0x52
	.zero		2


	//----- nvinfo : EIATTR_MAXREG_COUNT
	.align		4
        /*002c*/ 	.byte	0x03, 0x1b
        /*002e*/ 	.short	0x00ff


	//----- nvinfo : EIATTR_NUM_BARRIERS
	.align		4
        /*0030*/ 	.byte	0x02, 0x4c
        /*0032*/ 	.byte	0x07
	.zero		1


	//----- nvinfo : EIATTR_EXTERNS
	.align		4
        /*0034*/ 	.byte	0x04, 0x0f
        /*0036*/ 	.short	(.L_37 - .L_36)


	//   ....[0]....
	.align		4
.L_36:
        /*0038*/ 	.word	index@(__assertfail)


	//----- nvinfo : EIATTR_MERCURY_ISA_VERSION
	.align		4
.L_37:
        /*003c*/ 	.byte	0x03, 0x5f
        /*003e*/ 	.short	0x0101


	//----- nvinfo : EIATTR_INT_WARP_WIDE_INSTR_OFFSETS
	.align		4
        /*0040*/ 	.byte	0x04, 0x31
        /*0042*/ 	.short	(.L_39 - .L_38)


	//   ....[0]....
.L_38:
        /*0044*/ 	.word	0x00000ea0


	//   ....[1]....
        /*0048*/ 	.word	0x00000f40


	//   ....[2]....
        /*004c*/ 	.word	0x000052a0


	//   ....[3]....
        /*0050*/ 	.word	0x000052c0


	//   ....[4]....
        /*0054*/ 	.word	0x000052f0


	//   ....[5]....
        /*0058*/ 	.word	0x000062d0


	//   ....[6]....
        /*005c*/ 	.word	0x00006380


	//   ....[7]....
        /*0060*/ 	.word	0x00006440


	//   ....[8]....
        /*0064*/ 	.word	0x00006510


	//   ....[9]....
        /*0068*/ 	.word	0x00006600


	//   ....[10]....
        /*006c*/ 	.word	0x00006690


	//----- nvinfo : EIATTR_COOP_GROUP_MASK_REGIDS
	.align		4
.L_39:
        /*0070*/ 	.byte	0x04, 0x29
        /*0072*/ 	.short	(.L_41 - .L_40)


	//   ....[0]....
.L_40:
        /*0074*/ 	.word	0xffffffff


	//   ....[1]....
        /*0078*/ 	.word	0xffffffff


	//   ....[2]....
        /*007c*/ 	.word	0xffffffff


	//   ....[3]....
        /*0080*/ 	.word	0xffffffff


	//   ....[4]....
        /*0084*/ 	.word	0xffffffff


	//   ....[5]....
        /*0088*/ 	.word	0xffffffff


	//   ....[6]....
        /*008c*/ 	.word	0xffffffff


	//   ....[7]....
        /*0090*/ 	.word	0xffffffff


	//   ....[8]....
        /*0094*/ 	.word	0xffffffff


	//   ....[9]....
        /*0098*/ 	.word	0xffffffff


	//   ....[10]....
        /*009c*/ 	.word	0xffffffff


	//   ....[11]....
        /*00a0*/ 	.word	0xffffffff


	//   ....[12]....
        /*00a4*/ 	.word	0xffffffff


	//----- nvinfo : EIATTR_COOP_GROUP_INSTR_OFFSETS
	.align		4
.L_41:
        /*00a8*/ 	.byte	0x04, 0x28
        /*00aa*/ 	.short	(.L_43 - .L_42)


	//   ....[0]....
.L_42:
        /*00ac*/ 	.word	0x000000d0


	//   ....[1]....
        /*00b0*/ 	.word	0x00000540


	//   ....[2]....
        /*00b4*/ 	.word	0x000009c0


	//   ....[3]....
        /*00b8*/ 	.word	0x00000b10


	//   ....[4]....
        /*00bc*/ 	.word	0x00000c00


	//   ....[5]....
        /*00c0*/ 	.word	0x00000d40


	//   ....[6]....
        /*00c4*/ 	.word	0x00000fc0


	//   ....[7]....
        /*00c8*/ 	.word	0x000028c0


	//   ....[8]....
        /*00cc*/ 	.word	0x00004290


	//   ....[9]....
        /*00d0*/ 	.word	0x00004760


	//   ....[10]....
        /*00d4*/ 	.word	0x00004790


	//   ....[11]....
        /*00d8*/ 	.word	0x000051c0


	//   ....[12]....
        /*00dc*/ 	.word	0x000053c0


	//----- nvinfo : EIATTR_VRC_CTA_INIT_COUNT
	.align		4
.L_43:
        /*00e0*/ 	.byte	0x02, 0x4a
        /*00e2*/ 	.byte	0x80
	.zero		1


	//----- nvinfo : EIATTR_SYSCALL_OFFSETS
	.align		4
        /*00e4*/ 	.byte	0x04, 0x46
        /*00e6*/ 	.short	(.L_45 - .L_44)


	//   ....[0]....
.L_44:
        /*00e8*/ 	.word	0x00007620


	//   ....[1]....
        /*00ec*/ 	.word	0x00007760


	//   ....[2]....
        /*00f0*/ 	.word	0x00007fc0


	//   ....[3]....
        /*00f4*/ 	.word	0x00008dc0


	//----- nvinfo : EIATTR_MBARRIER_INSTR_OFFSETS
	.align		4
.L_45:
        /*00f8*/ 	.byte	0x04, 0x39
        /*00fa*/ 	.short	(.L_47 - .L_46)


	//   ....[0]....
.L_46:
        /*00fc*/ 	.word	0x00000660
        /*0100*/ 	.word	0x000000ff
        /*0104*/ 	.word	0x00000000
        /*0108*/ 	.short	0x0100
        /*010a*/ 	.byte	0x04
	.zero		1


	//   ....[1]....
        /*010c*/ 	.word	0x00000670
        /*0110*/ 	.word	0x000000ff
        /*0114*/ 	.word	0x000000d0
        /*0118*/ 	.short	0x0100
        /*011a*/ 	.byte	0x04
	.zero		1


	//   ....[2]....
        /*011c*/ 	.word	0x00000680
        /*0120*/ 	.word	0x000000ff
        /*0124*/ 	.word	0x00000008
        /*0128*/ 	.short	0x0100
        /*012a*/ 	.byte	0x04
	.zero		1


	//   ....[3]....
        /*012c*/ 	.word	0x00000690
        /*0130*/ 	.word	0x000000ff
        /*0134*/ 	.word	0x000000d8
        /*0138*/ 	.short	0x0100
        /*013a*/ 	.byte	0x04
	.zero		1


	//   ....[4]....
        /*013c*/ 	.word	0x000006a0
        /*0140*/ 	.word	0x000000ff
        /*0144*/ 	.word	0x00000010
        /*0148*/ 	.short	0x0100
        /*014a*/ 	.byte	0x04
	.zero		1


	//   ....[5]....
        /*014c*/ 	.word	0x000006b0
        /*0150*/ 	.word	0x000000ff
        /*0154*/ 	.word	0x000000e0
        /*0158*/ 	.short	0x0100
        /*015a*/ 	.byte	0x04
	.zero		1


	//   ....[6]....
        /*015c*/ 	.word	0x000006c0
        /*0160*/ 	.word	0x000000ff
        /*0164*/ 	.word	0x00000018
        /*0168*/ 	.short	0x0100
        /*016a*/ 	.byte	0x04
	.zero		1


	//   ....[7]....
        /*016c*/ 	.word	0x000006d0
        /*0170*/ 	.word	0x000000ff
        /*0174*/ 	.word	0x000000e8
        /*0178*/ 	.short	0x0100
        /*017a*/ 	.byte	0x04
	.zero		1


	//   ....[8]....
        /*017c*/ 	.word	0x000006e0
        /*0180*/ 	.word	0x000000ff
        /*0184*/ 	.word	0x00000020
        /*0188*/ 	.short	0x0100
        /*018a*/ 	.byte	0x04
	.zero		1


	//   ....[9]....
        /*018c*/ 	.word	0x000006f0
        /*0190*/ 	.word	0x000000ff
        /*0194*/ 	.word	0x000000f0
        /*0198*/ 	.short	0x0100
        /*019a*/ 	.byte	0x04
	.zero		1


	//   ....[10]....
        /*019c*/ 	.word	0x00000700
        /*01a0*/ 	.word	0x000000ff
        /*01a4*/ 	.word	0x00000028
        /*01a8*/ 	.short	0x0100
        /*01aa*/ 	.byte	0x04
	.zero		1


	//   ....[11]....
        /*01ac*/ 	.word	0x00000710
        /*01b0*/ 	.word	0x000000ff
        /*01b4*/ 	.word	0x000000f8
        /*01b8*/ 	.short	0x0100
        /*01ba*/ 	.byte	0x04
	.zero		1


	//   ....[12]....
        /*01bc*/ 	.word	0x00000720
        /*01c0*/ 	.word	0x000000ff
        /*01c4*/ 	.word	0x00000030
        /*01c8*/ 	.short	0x0100
        /*01ca*/ 	.byte	0x04
	.zero		1


	//   ....[13]....
        /*01cc*/ 	.word	0x00000730
        /*01d0*/ 	.word	0x000000ff
        /*01d4*/ 	.word	0x00000100
        /*01d8*/ 	.short	0x0100
        /*01da*/ 	.byte	0x04
	.zero		1


	//   ....[14]....
        /*01dc*/ 	.word	0x00000740
        /*01e0*/ 	.word	0x000000ff
        /*01e4*/ 	.word	0x00000038
        /*01e8*/ 	.short	0x0100
        /*01ea*/ 	.byte	0x04
	.zero		1


	//   ....[15]....
        /*01ec*/ 	.word	0x00000750
        /*01f0*/ 	.word	0x000000ff
        /*01f4*/ 	.word	0x00000108
        /*01f8*/ 	.short	0x0100
        /*01fa*/ 	.byte	0x04
	.zero		1


	//   ....[16]....
        /*01fc*/ 	.word	0x00000760
        /*0200*/ 	.word	0x000000ff
        /*0204*/ 	.word	0x00000040
        /*0208*/ 	.short	0x0100
        /*020a*/ 	.byte	0x04
	.zero		1


	//   ....[17]....
        /*020c*/ 	.word	0x00000770
        /*0210*/ 	.word	0x000000ff
        /*0214*/ 	.word	0x00000110
        /*0218*/ 	.short	0x0100
        /*021a*/ 	.byte	0x04
	.zero		1


	//   ....[18]....
        /*021c*/ 	.word	0x00000780
        /*0220*/ 	.word	0x000000ff
        /*0224*/ 	.word	0x00000048
        /*0228*/ 	.short	0x0100
        /*022a*/ 	.byte	0x04
	.zero		1


	//   ....[19]....
        /*022c*/ 	.word	0x00000790
        /*0230*/ 	.word	0x000000ff
        /*0234*/ 	.word	0x00000118
        /*0238*/ 	.short	0x0100
        /*023a*/ 	.byte	0x04
	.zero		1


	//   ....[20]....
        /*023c*/ 	.word	0x000007a0
        /*0240*/ 	.word	0x000000ff
        /*0244*/ 	.word	0x00000050
        /*0248*/ 	.short	0x0100
        /*024a*/ 	.byte	0x04
	.zero		1


	//   ....[21]....
        /*024c*/ 	.word	0x000007b0
        /*0250*/ 	.word	0x000000ff
        /*0254*/ 	.word	0x00000120
        /*0258*/ 	.short	0x0100
        /*025a*/ 	.byte	0x04
	.zero		1


	//   ....[22]....
        /*025c*/ 	.word	0x000007c0
        /*0260*/ 	.word	0x000000ff
        /*0264*/ 	.word	0x00000058
        /*0268*/ 	.short	0x0100
        /*026a*/ 	.byte	0x04
	.zero		1


	//   ....[23]....
        /*026c*/ 	.word	0x000007d0
        /*0270*/ 	.word	0x000000ff
        /*0274*/ 	.word	0x00000128
        /*0278*/ 	.short	0x0100
        /*027a*/ 	.byte	0x04
	.zero		1


	//   ....[24]....
        /*027c*/ 	.word	0x000007e0
        /*0280*/ 	.word	0x000000ff
        /*0284*/ 	.word	0x00000060
        /*0288*/ 	.short	0x0100
        /*028a*/ 	.byte	0x04
	.zero		1


	//   ....[25]....
        /*028c*/ 	.word	0x000007f0
        /*0290*/ 	.word	0x000000ff
        /*0294*/ 	.word	0x00000130
        /*0298*/ 	.short	0x0100
        /*029a*/ 	.byte	0x04
	.zero		1


	//   ....[26]....
        /*029c*/ 	.word	0x00000800
        /*02a0*/ 	.word	0x000000ff
        /*02a4*/ 	.word	0x00000068
        /*02a8*/ 	.short	0x0100
        /*02aa*/ 	.byte	0x04
	.zero		1


	//   ....[27]....
        /*02ac*/ 	.word	0x00000810
        /*02b0*/ 	.word	0x000000ff
        /*02b4*/ 	.word	0x00000138
        /*02b8*/ 	.short	0x0100
        /*02ba*/ 	.byte	0x04
	.zero		1


	//   ....[28]....
        /*02bc*/ 	.word	0x00000820
        /*02c0*/ 	.word	0x000000ff
        /*02c4*/ 	.word	0x00000070
        /*02c8*/ 	.short	0x0100
        /*02ca*/ 	.byte	0x04
	.zero		1


	//   ....[29]....
        /*02cc*/ 	.word	0x00000830
        /*02d0*/ 	.word	0x000000ff
        /*02d4*/ 	.word	0x00000140
        /*02d8*/ 	.short	0x0100
        /*02da*/ 	.byte	0x04
	.zero		1


	//   ....[30]....
        /*02dc*/ 	.word	0x00000840
        /*02e0*/ 	.word	0x000000ff
        /*02e4*/ 	.word	0x00000078
        /*02e8*/ 	.short	0x0100
        /*02ea*/ 	.byte	0x04
	.zero		1


	//   ....[31]....
        /*02ec*/ 	.word	0x00000850
        /*02f0*/ 	.word	0x000000ff
        /*02f4*/ 	.word	0x00000148
        /*02f8*/ 	.short	0x0100
        /*02fa*/ 	.byte	0x04
	.zero		1


	//   ....[32]....
        /*02fc*/ 	.word	0x00000860
        /*0300*/ 	.word	0x000000ff
        /*0304*/ 	.word	0x00000080
        /*0308*/ 	.short	0x0100
        /*030a*/ 	.byte	0x04
	.zero		1


	//   ....[33]....
        /*030c*/ 	.word	0x00000870
        /*0310*/ 	.word	0x000000ff
        /*0314*/ 	.word	0x00000150
        /*0318*/ 	.short	0x0100
        /*031a*/ 	.byte	0x04
	.zero		1


	//   ....[34]....
        /*031c*/ 	.word	0x00000880
        /*0320*/ 	.word	0x000000ff
        /*0324*/ 	.word	0x00000088
        /*0328*/ 	.short	0x0100
        /*032a*/ 	.byte	0x04
	.zero		1


	//   ....[35]....
        /*032c*/ 	.word	0x00000890
        /*0330*/ 	.word	0x000000ff
        /*0334*/ 	.word	0x00000158
        /*0338*/ 	.short	0x0100
        /*033a*/ 	.byte	0x04
	.zero		1


	//   ....[36]....
        /*033c*/ 	.word	0x000008a0
        /*0340*/ 	.word	0x000000ff
        /*0344*/ 	.word	0x00000090
        /*0348*/ 	.short	0x0100
        /*034a*/ 	.byte	0x04
	.zero		1


	//   ....[37]....
        /*034c*/ 	.word	0x000008b0
        /*0350*/ 	.word	0x000000ff
        /*0354*/ 	.word	0x00000160
        /*0358*/ 	.short	0x0100
        /*035a*/ 	.byte	0x04
	.zero		1


	//   ....[38]....
        /*035c*/ 	.word	0x000008c0
        /*0360*/ 	.word	0x000000ff
        /*0364*/ 	.word	0x00000098
        /*0368*/ 	.short	0x0100
        /*036a*/ 	.byte	0x04
	.zero		1


	//   ....[39]....
        /*036c*/ 	.word	0x000008d0
        /*0370*/ 	.word	0x000000ff
        /*0374*/ 	.word	0x00000168
        /*0378*/ 	.short	0x0100
        /*037a*/ 	.byte	0x04
	.zero		1


	//   ....[40]....
        /*037c*/ 	.word	0x000008e0
        /*0380*/ 	.word	0x000000ff
        /*0384*/ 	.word	0x000000a0
        /*0388*/ 	.short	0x0100
        /*038a*/ 	.byte	0x04
	.zero		1


	//   ....[41]....
        /*038c*/ 	.word	0x000008f0
        /*0390*/ 	.word	0x000000ff
        /*0394*/ 	.word	0x00000170
        /*0398*/ 	.short	0x0100
        /*039a*/ 	.byte	0x04
	.zero		1


	//   ....[42]....
        /*039c*/ 	.word	0x00000900
        /*03a0*/ 	.word	0x000000ff
        /*03a4*/ 	.word	0x000000a8
        /*03a8*/ 	.short	0x0100
        /*03aa*/ 	.byte	0x04
	.zero		1


	//   ....[43]....
        /*03ac*/ 	.word	0x00000910
        /*03b0*/ 	.word	0x000000ff
        /*03b4*/ 	.word	0x00000178
        /*03b8*/ 	.short	0x0100
        /*03ba*/ 	.byte	0x04
	.zero		1


	//   ....[44]....
        /*03bc*/ 	.word	0x00000920
        /*03c0*/ 	.word	0x000000ff
        /*03c4*/ 	.word	0x000000b0
        /*03c8*/ 	.short	0x0100
        /*03ca*/ 	.byte	0x04
	.zero		1


	//   ....[45]....
        /*03cc*/ 	.word	0x00000930
        /*03d0*/ 	.word	0x000000ff
        /*03d4*/ 	.word	0x00000180
        /*03d8*/ 	.short	0x0100
        /*03da*/ 	.byte	0x04
	.zero		1


	//   ....[46]....
        /*03dc*/ 	.word	0x00000940
        /*03e0*/ 	.word	0x000000ff
        /*03e4*/ 	.word	0x000000b8
        /*03e8*/ 	.short	0x0100
        /*03ea*/ 	.byte	0x04
	.zero		1


	//   ....[47]....
        /*03ec*/ 	.word	0x00000950
        /*03f0*/ 	.word	0x000000ff
        /*03f4*/ 	.word	0x00000188
        /*03f8*/ 	.short	0x0100
        /*03fa*/ 	.byte	0x04
	.zero		1


	//   ....[48]....
        /*03fc*/ 	.word	0x00000960
        /*0400*/ 	.word	0x000000ff
        /*0404*/ 	.word	0x000000c0
        /*0408*/ 	.short	0x0100
        /*040a*/ 	.byte	0x04
	.zero		1


	//   ....[49]....
        /*040c*/ 	.word	0x00000970
        /*0410*/ 	.word	0x000000ff
        /*0414*/ 	.word	0x00000190
        /*0418*/ 	.short	0x0100
        /*041a*/ 	.byte	0x04
	.zero		1


	//   ....[50]....
        /*041c*/ 	.word	0x00000980
        /*0420*/ 	.word	0x000000ff
        /*0424*/ 	.word	0x000000c8
        /*0428*/ 	.short	0x0100
        /*042a*/ 	.byte	0x04
	.zero		1


	//   ....[51]....
        /*042c*/ 	.word	0x00000990
        /*0430*/ 	.word	0x000000ff
        /*0434*/ 	.word	0x00000198
        /*0438*/ 	.short	0x0100
        /*043a*/ 	.byte	0x04
	.zero		1


	//   ....[52]....
        /*043c*/ 	.word	0x00000ac0
        /*0440*/ 	.word	0x000000ff
        /*0444*/ 	.word	0x000001a0
        /*0448*/ 	.short	0x0100
        /*044a*/ 	.byte	0x04
	.zero		1


	//   ....[53]....
        /*044c*/ 	.word	0x00000ad0
        /*0450*/ 	.word	0x000000ff
        /*0454*/ 	.word	0x000001b0
        /*0458*/ 	.short	0x0100
        /*045a*/ 	.byte	0x04
	.zero		1


	//   ....[54]....
        /*045c*/ 	.word	0x00000ae0
        /*0460*/ 	.word	0x000000ff
        /*0464*/ 	.word	0x000001a8
        /*0468*/ 	.short	0x0100
        /*046a*/ 	.byte	0x04
	.zero		1


	//   ....[55]....
        /*046c*/ 	.word	0x00000af0
        /*0470*/ 	.word	0x000000ff
        /*0474*/ 	.word	0x000001b8
        /*0478*/ 	.short	0x0100
        /*047a*/ 	.byte	0x04
	.zero		1


	//   ....[56]....
        /*047c*/ 	.word	0x00000bd0
        /*0480*/ 	.word	0x000000ff
        /*0484*/ 	.word	0x000001c0
        /*0488*/ 	.short	0x0100
        /*048a*/ 	.byte	0x04
	.zero		1


	//   ....[57]....
        /*048c*/ 	.word	0x00000be0
        /*0490*/ 	.word	0x000000ff
        /*0494*/ 	.word	0x000001c8
        /*0498*/ 	.short	0x0100
        /*049a*/ 	.byte	0x04
	.zero		1


	//   ....[58]....
        /*049c*/ 	.word	0x00000d10
        /*04a0*/ 	.word	0x000000ff
        /*04a4*/ 	.word	0x000001d0
        /*04a8*/ 	.short	0x0100
        /*04aa*/ 	.byte	0x06
	.zero		1


	//   ....[59]....
        /*04ac*/ 	.word	0x00000d20
        /*04b0*/ 	.word	0x000000ff
        /*04b4*/ 	.word	0x000001d8
        /*04b8*/ 	.short	0x0100
        /*04ba*/ 	.byte	0x06
	.zero		1


	//   ....[60]....
        /*04bc*/ 	.word	0x00000e50
        /*04c0*/ 	.word	0x000000ff
        /*04c4*/ 	.word	0x000001e0
        /*04c8*/ 	.short	0x0100
        /*04ca*/ 	.byte	0x04
	.zero		1


	//   ....[61]....
        /*04cc*/ 	.word	0x00000e60
        /*04d0*/ 	.word	0x000000ff
        /*04d4*/ 	.word	0x000001f0
        /*04d8*/ 	.short	0x0100
        /*04da*/ 	.byte	0x04
	.zero		1


	//   ....[62]....
        /*04dc*/ 	.word	0x00000e70
        /*04e0*/ 	.word	0x000000ff
        /*04e4*/ 	.word	0x000001e8
        /*04e8*/ 	.short	0x0100
        /*04ea*/ 	.byte	0x04
	.zero		1


	//   ....[63]....
        /*04ec*/ 	.word	0x00000e80
        /*04f0*/ 	.word	0x000000ff
        /*04f4*/ 	.word	0x000001f8
        /*04f8*/ 	.short	0x0100
        /*04fa*/ 	.byte	0x04
	.zero		1


	//   ....[64]....
        /*04fc*/ 	.word	0x00000f80
        /*0500*/ 	.word	0x000000ff
        /*0504*/ 	.word	0x00000200
        /*0508*/ 	.short	0x0100
        /*050a*/ 	.byte	0x06
	.zero		1


	//   ....[65]....
        /*050c*/ 	.word	0x00001d60
        /*0510*/ 	.word	0x000000ff
        /*0514*/ 	.word	0x000000d0
        /*0518*/ 	.short	0x010a
        /*051a*/ 	.byte	0x06
	.zero		1


	//   ....[66]....
        /*051c*/ 	.word	0x00002050
        /*0520*/ 	.word	0x000000ff
        /*0524*/ 	.word	0x000000d0
        /*0528*/ 	.short	0x010a
        /*052a*/ 	.byte	0x0b
	.zero		1


	//   ....[67]....
        /*052c*/ 	.word	0x00002200
        /*0530*/ 	.word	0x000000ff
        /*0534*/ 	.word	0x000000d0
        /*0538*/ 	.short	0x010a
        /*053a*/ 	.byte	0x08
	.zero		1


	//   ....[68]....
        /*053c*/ 	.word	0x000023e0
        /*0540*/ 	.word	0x000000ff
        /*0544*/ 	.word	0x000001c8
        /*0548*/ 	.short	0x0101
        /*054a*/ 	.byte	0x1d
	.zero		1


	//   ....[69]....
        /*054c*/ 	.word	0x00002410
        /*0550*/ 	.word	0x000000ff
        /*0554*/ 	.word	0x000000d0
        /*0558*/ 	.short	0x010a
        /*055a*/ 	.byte	0x04
	.zero		1


	//   ....[70]....
        /*055c*/ 	.word	0x00002550
        /*0560*/ 	.word	0x000000ff
        /*0564*/ 	.word	0x000000d0
        /*0568*/ 	.short	0x010a
        /*056a*/ 	.byte	0x0b
	.zero		1


	//   ....[71]....
        /*056c*/ 	.word	0x00002700
        /*0570*/ 	.word	0x000000ff
        /*0574*/ 	.word	0x000000d0
        /*0578*/ 	.short	0x010a
        /*057a*/ 	.byte	0x08
	.zero		1


	//   ....[72]....
        /*057c*/ 	.word	0x000028d0
        /*0580*/ 	.word	0x000000ff
        /*0584*/ 	.word	0x000001d0
        /*0588*/ 	.short	0x010a
        /*058a*/ 	.byte	0x1d
	.zero		1


	//   ....[73]....
        /*058c*/ 	.word	0x00002990
        /*0590*/ 	.word	0x000000ff
        /*0594*/ 	.word	0x00000000
        /*0598*/ 	.short	0x0101
        /*059a*/ 	.byte	0x04
	.zero		1


	//   ....[74]....
        /*059c*/ 	.word	0x00002f80
        /*05a0*/ 	.word	0x000000ff
        /*05a4*/ 	.word	0x00000000
        /*05a8*/ 	.short	0x010a
        /*05aa*/ 	.byte	0x04
	.zero		1


	//   ....[75]....
        /*05ac*/ 	.word	0x00003020
        /*05b0*/ 	.word	0x000000ff
        /*05b4*/ 	.word	0x00000000
        /*05b8*/ 	.short	0x010a
        /*05ba*/ 	.byte	0x05
	.zero		1


	//   ....[76]....
        /*05bc*/ 	.word	0x000030c0
        /*05c0*/ 	.word	0x000000ff
        /*05c4*/ 	.word	0x00000000
        /*05c8*/ 	.short	0x010a
        /*05ca*/ 	.byte	0x05
	.zero		1


	//   ....[77]....
        /*05cc*/ 	.word	0x00003160
        /*05d0*/ 	.word	0x000000ff
        /*05d4*/ 	.word	0x00000000
        /*05d8*/ 	.short	0x010a
        /*05da*/ 	.byte	0x05
	.zero		1


	//   ....[78]....
        /*05dc*/ 	.word	0x00003200
        /*05e0*/ 	.word	0x000000ff
        /*05e4*/ 	.word	0x00000000
        /*05e8*/ 	.short	0x010a
        /*05ea*/ 	.byte	0x05
	.zero		1


	//   ....[79]....
        /*05ec*/ 	.word	0x000032a0
        /*05f0*/ 	.word	0x000000ff
        /*05f4*/ 	.word	0x00000000
        /*05f8*/ 	.short	0x010a
        /*05fa*/ 	.byte	0x05
	.zero		1


	//   ....[80]....
        /*05fc*/ 	.word	0x00003340
        /*0600*/ 	.word	0x000000ff
        /*0604*/ 	.word	0x00000000
        /*0608*/ 	.short	0x010a
        /*060a*/ 	.byte	0x05
	.zero		1


	//   ....[81]....
        /*060c*/ 	.word	0x000033e0
        /*0610*/ 	.word	0x000000ff
        /*0614*/ 	.word	0x00000000
        /*0618*/ 	.short	0x010a
        /*061a*/ 	.byte	0x05
	.zero		1


	//   ....[82]....
        /*061c*/ 	.word	0x00003480
        /*0620*/ 	.word	0x000000ff
        /*0624*/ 	.word	0x00000000
        /*0628*/ 	.short	0x010a
        /*062a*/ 	.byte	0x05
	.zero		1


	//   ....[83]....
        /*062c*/ 	.word	0x00003520
        /*0630*/ 	.word	0x000000ff
        /*0634*/ 	.word	0x00000000
        /*0638*/ 	.short	0x010a
        /*063a*/ 	.byte	0x05
	.zero		1


	//   ....[84]....
        /*063c*/ 	.word	0x000035c0
        /*0640*/ 	.word	0x000000ff
        /*0644*/ 	.word	0x00000000
        /*0648*/ 	.short	0x010a
        /*064a*/ 	.byte	0x05
	.zero		1


	//   ....[85]....
        /*064c*/ 	.word	0x00003660
        /*0650*/ 	.word	0x000000ff
        /*0654*/ 	.word	0x00000000
        /*0658*/ 	.short	0x010a
        /*065a*/ 	.byte	0x05
	.zero		1


	//   ....[86]....
        /*065c*/ 	.word	0x00003700
        /*0660*/ 	.word	0x000000ff
        /*0664*/ 	.word	0x00000000
        /*0668*/ 	.short	0x010a
        /*066a*/ 	.byte	0x05
	.zero		1


	//   ....[87]....
        /*066c*/ 	.word	0x000037a0
        /*0670*/ 	.word	0x000000ff
        /*0674*/ 	.word	0x00000000
        /*0678*/ 	.short	0x010a
        /*067a*/ 	.byte	0x05
	.zero		1


	//   ....[88]....
        /*067c*/ 	.word	0x00003840
        /*0680*/ 	.word	0x000000ff
        /*0684*/ 	.word	0x00000000
        /*0688*/ 	.short	0x010a
        /*068a*/ 	.byte	0x05
	.zero		1


	//   ....[89]....
        /*068c*/ 	.word	0x000038e0
        /*0690*/ 	.word	0x000000ff
        /*0694*/ 	.word	0x00000000
        /*0698*/ 	.short	0x010a
        /*069a*/ 	.byte	0x05
	.zero		1


	//   ....[90]....
        /*069c*/ 	.word	0x00003980
        /*06a0*/ 	.word	0x000000ff
        /*06a4*/ 	.word	0x00000000
        /*06a8*/ 	.short	0x010a
        /*06aa*/ 	.byte	0x05
	.zero		1


	//   ....[91]....
        /*06ac*/ 	.word	0x00003a20
        /*06b0*/ 	.word	0x000000ff
        /*06b4*/ 	.word	0x00000000
        /*06b8*/ 	.short	0x010a
        /*06ba*/ 	.byte	0x05
	.zero		1


	//   ....[92]....
        /*06bc*/ 	.word	0x00003ac0
        /*06c0*/ 	.word	0x000000ff
        /*06c4*/ 	.word	0x00000000
        /*06c8*/ 	.short	0x010a
        /*06ca*/ 	.byte	0x05
	.zero		1


	//   ....[93]....
        /*06cc*/ 	.word	0x00003b60
        /*06d0*/ 	.word	0x000000ff
        /*06d4*/ 	.word	0x00000000
        /*06d8*/ 	.short	0x010a
        /*06da*/ 	.byte	0x05
	.zero		1


	//   ....[94]....
        /*06dc*/ 	.word	0x00003c00
        /*06e0*/ 	.word	0x000000ff
        /*06e4*/ 	.word	0x00000000
        /*06e8*/ 	.short	0x010a
        /*06ea*/ 	.byte	0x05
	.zero		1


	//   ....[95]....
        /*06ec*/ 	.word	0x00003ca0
        /*06f0*/ 	.word	0x000000ff
        /*06f4*/ 	.word	0x00000000
        /*06f8*/ 	.short	0x010a
        /*06fa*/ 	.byte	0x05
	.zero		1


	//   ....[96]....
        /*06fc*/ 	.word	0x00003d40
        /*0700*/ 	.word	0x000000ff
        /*0704*/ 	.word	0x00000000
        /*0708*/ 	.short	0x010a
        /*070a*/ 	.byte	0x05
	.zero		1


	//   ....[97]....
        /*070c*/ 	.word	0x00003de0
        /*0710*/ 	.word	0x000000ff
        /*0714*/ 	.word	0x00000000
        /*0718*/ 	.short	0x010a
        /*071a*/ 	.byte	0x05
	.zero		1


	//   ....[98]....
        /*071c*/ 	.word	0x00003e80
        /*0720*/ 	.word	0x000000ff
        /*0724*/ 	.word	0x00000000
        /*0728*/ 	.short	0x010a
        /*072a*/ 	.byte	0x05
	.zero		1


	//   ....[99]....
        /*072c*/ 	.word	0x00003f30
        /*0730*/ 	.word	0x00000000
        /*0734*/ 	.word	0x00000000
        /*0738*/ 	.short	0x010a
        /*073a*/ 	.byte	0xff
	.zero		1


	//   ....[100]....
        /*073c*/ 	.word	0x00004060
        /*0740*/ 	.word	0x000000ff
        /*0744*/ 	.word	0x000001d8
        /*0748*/ 	.short	0x010a
        /*074a*/ 	.byte	0x04
	.zero		1


	//   ....[101]....
        /*074c*/ 	.word	0x00004100
        /*0750*/ 	.word	0x000000ff
        /*0754*/ 	.word	0x000001d0
        /*0758*/ 	.short	0x010a
        /*075a*/ 	.byte	0x04
	.zero		1


	//   ....[102]....
        /*075c*/ 	.word	0x000041a0
        /*0760*/ 	.word	0x000000ff
        /*0764*/ 	.word	0x00000000
        /*0768*/ 	.short	0x0101
        /*076a*/ 	.byte	0x05
	.zero		1


	//   ....[103]....
        /*076c*/ 	.word	0x000041e0
        /*0770*/ 	.word	0x000000ff
        /*0774*/ 	.word	0x000001d8
        /*0778*/ 	.short	0x0106
        /*077a*/ 	.byte	0x04
	.zero		1


	//   ....[104]....
        /*077c*/ 	.word	0x00004220
        /*0780*/ 	.word	0x00000000
        /*0784*/ 	.word	0x000001d8
        /*0788*/ 	.short	0x010a
        /*078a*/ 	.byte	0xff
	.zero		1


	//   ....[105]....
        /*078c*/ 	.word	0x00004460
        /*0790*/ 	.word	0x000000ff
        /*0794*/ 	.word	0x00000008
        /*0798*/ 	.short	0x010a
        /*079a*/ 	.byte	0x05
	.zero		1


	//   ....[106]....
        /*079c*/ 	.word	0x00004480
        /*07a0*/ 	.word	0x000000ff
        /*07a4*/ 	.word	0x00000008
        /*07a8*/ 	.short	0x010a
        /*07aa*/ 	.byte	0x05
	.zero		1


	//   ....[107]....
        /*07ac*/ 	.word	0x00004610
        /*07b0*/ 	.word	0x000000ff
        /*07b4*/ 	.word	0x00000008
        /*07b8*/ 	.short	0x010a
        /*07ba*/ 	.byte	0x05
	.zero		1


	//   ....[108]....
        /*07bc*/ 	.word	0x00004630
        /*07c0*/ 	.word	0x000000ff
        /*07c4*/ 	.word	0x00000008
        /*07c8*/ 	.short	0x010a
        /*07ca*/ 	.byte	0x05
	.zero		1


	//   ....[109]....
        /*07cc*/ 	.word	0x000046f0
        /*07d0*/ 	.word	0x000000ff
        /*07d4*/ 	.word	0x00000000
        /*07d8*/ 	.short	0x0101
        /*07da*/ 	.byte	0x04
	.zero		1


	//   ....[110]....
        /*07dc*/ 	.word	0x00004a00
        /*07e0*/ 	.word	0x000000ff
        /*07e4*/ 	.word	0x000001d0
        /*07e8*/ 	.short	0x010a
        /*07ea*/ 	.byte	0x12
	.zero		1


	//   ....[111]....
        /*07ec*/ 	.word	0x00004aa0
        /*07f0*/ 	.word	0x000000ff
        /*07f4*/ 	.word	0x00000000
        /*07f8*/ 	.short	0x0101
        /*07fa*/ 	.byte	0x1d
	.zero		1


	//   ....[112]....
        /*07fc*/ 	.word	0x00004ae0
        /*0800*/ 	.word	0x000000ff
        /*0804*/ 	.word	0x000001f0
        /*0808*/ 	.short	0x010a
        /*080a*/ 	.byte	0x17
	.zero		1


	//   ....[113]....
        /*080c*/ 	.word	0x00004bc0
        /*0810*/ 	.word	0x000000ff
        /*0814*/ 	.word	0x00000000
        /*0818*/ 	.short	0x010a
        /*081a*/ 	.byte	0x04
	.zero		1


	//   ....[114]....
        /*081c*/ 	.word	0x00004c20
        /*0820*/ 	.word	0x000000ff
        /*0824*/ 	.word	0x00000000
        /*0828*/ 	.short	0x010a
        /*082a*/ 	.byte	0x0a
	.zero		1


	//   ....[115]....
        /*082c*/ 	.word	0x00004d50
        /*0830*/ 	.word	0x000000ff
        /*0834*/ 	.word	0x00000000
        /*0838*/ 	.short	0x010a
        /*083a*/ 	.byte	0x04
	.zero		1


	//   ....[116]....
        /*083c*/ 	.word	0x00004fb0
        /*0840*/ 	.word	0x000000ff
        /*0844*/ 	.word	0x00000000
        /*0848*/ 	.short	0x010a
        /*084a*/ 	.byte	0x04
	.zero		1


	//   ....[117]....
        /*084c*/ 	.word	0x00005050
        /*0850*/ 	.word	0x00000000
        /*0854*/ 	.word	0x00000000
        /*0858*/ 	.short	0x010a
        /*085a*/ 	.byte	0xff
	.zero		1


	//   ....[118]....
        /*085c*/ 	.word	0x00005090
        /*0860*/ 	.word	0x00000000
        /*0864*/ 	.word	0x00000000
        /*0868*/ 	.short	0x010a
        /*086a*/ 	.byte	0xff
	.zero		1


	//   ....[119]....
        /*086c*/ 	.word	0x00005100
        /*0870*/ 	.word	0x000000ff
        /*0874*/ 	.word	0x00000000
        /*0878*/ 	.short	0x0101
        /*087a*/ 	.byte	0x04
	.zero		1


	//   ....[120]....
        /*087c*/ 	.word	0x00005140
        /*0880*/ 	.word	0x000000ff
        /*0884*/ 	.word	0x00000200
        /*0888*/ 	.short	0x010a
        /*088a*/ 	.byte	0x12
	.zero		1


	//   ....[121]....
        /*088c*/ 	.word	0x000051b0
        /*0890*/ 	.word	0x000000ff
        /*0894*/ 	.word	0x00000000
        /*0898*/ 	.short	0x0101
        /*089a*/ 	.byte	0x04
	.zero		1


	//   ....[122]....
        /*089c*/ 	.word	0x000057e0
        /*08a0*/ 	.word	0x000000ff
        /*08a4*/ 	.word	0x000001d0
        /*08a8*/ 	.short	0x010a
        /*08aa*/ 	.byte	0x1f
	.zero		1


	//   ....[123]....
        /*08ac*/ 	.word	0x00005880
        /*08b0*/ 	.word	0x000000ff
        /*08b4*/ 	.word	0x00000000
        /*08b8*/ 	.short	0x0101
        /*08ba*/ 	.byte	0x2f
	.zero		1


	//   ....[124]....
        /*08bc*/ 	.word	0x00005db0
        /*08c0*/ 	.word	0x000000ff
        /*08c4*/ 	.word	0x000001c8
        /*08c8*/ 	.short	0x010a
        /*08ca*/ 	.byte	0x1f
	.zero		1


	//   ....[125]....
        /*08cc*/ 	.word	0x00006270
        /*08d0*/ 	.word	0x000000ff
        /*08d4*/ 	.word	0x000001b0
        /*08d8*/ 	.short	0x010a
        /*08da*/ 	.byte	0x1f
	.zero		1


	//   ....[126]....
        /*08dc*/ 	.word	0x00006460
        /*08e0*/ 	.word	0x000000ff
        /*08e4*/ 	.word	0x000001a0
        /*08e8*/ 	.short	0x010b
        /*08ea*/ 	.byte	0x1f
	.zero		1


	//   ....[127]....
        /*08ec*/ 	.word	0x00006470
        /*08f0*/ 	.word	0x000000ff
        /*08f4*/ 	.word	0x00000000
        /*08f8*/ 	.short	0x0101
        /*08fa*/ 	.byte	0x32
	.zero		1


	//   ....[128]....
        /*08fc*/ 	.word	0x00006480
        /*0900*/ 	.word	0x000000ff
        /*0904*/ 	.word	0x000001b8
        /*0908*/ 	.short	0x010a
        /*090a*/ 	.byte	0x1f
	.zero		1


	//   ....[129]....
        /*090c*/ 	.word	0x000066b0
        /*0910*/ 	.word	0x000000ff
        /*0914*/ 	.word	0x000001a8
        /*0918*/ 	.short	0x010b
        /*091a*/ 	.byte	0x1f
	.zero		1


	//   ....[130]....
        /*091c*/ 	.word	0x000066c0
        /*0920*/ 	.word	0x000000ff
        /*0924*/ 	.word	0x00000000
        /*0928*/ 	.short	0x0101
        /*092a*/ 	.byte	0x31
	.zero		1


	//   ....[131]....
        /*092c*/ 	.word	0x00006710
        /*0930*/ 	.word	0x000000ff
        /*0934*/ 	.word	0x000001b0
        /*0938*/ 	.short	0x010a
        /*093a*/ 	.byte	0x1f
	.zero		1


	//   ....[132]....
        /*093c*/ 	.word	0x00006750
        /*0940*/ 	.word	0x00000000
        /*0944*/ 	.word	0x000001b8
        /*0948*/ 	.short	0x010a
        /*094a*/ 	.byte	0xff
	.zero		1


	//   ....[133]....
        /*094c*/ 	.word	0x00006ad0
        /*0950*/ 	.word	0x000000ff
        /*0954*/ 	.word	0x000001d0
        /*0958*/ 	.short	0x010a
        /*095a*/ 	.byte	0x31
	.zero		1


	//   ....[134]....
        /*095c*/ 	.word	0x00006ba0
        /*0960*/ 	.word	0x000000ff
        /*0964*/ 	.word	0x00000000
        /*0968*/ 	.short	0x0101
        /*096a*/ 	.byte	0x04
	.zero		1


	//   ....[135]....
        /*096c*/ 	.word	0x00007b80
        /*0970*/ 	.word	0x00000000
        /*0974*/ 	.word	0x000001a0
        /*0978*/ 	.short	0x010a
        /*097a*/ 	.byte	0xff
	.zero		1


	//   ....[136]....
        /*097c*/ 	.word	0x00007bc0
        /*0980*/ 	.word	0x00000065
        /*0984*/ 	.word	0x000001e0
        /*0988*/ 	.short	0x010a
        /*098a*/ 	.byte	0xff
	.zero		1


	//   ....[137]....
        /*098c*/ 	.word	0x00007d00
        /*0990*/ 	.word	0x00000000
        /*0994*/ 	.word	0x000001a0
        /*0998*/ 	.short	0x010a
        /*099a*/ 	.byte	0xff
	.zero		1


	//   ....[138]....
        /*099c*/ 	.word	0x00007e30
        /*09a0*/ 	.word	0x00000002
        /*09a4*/ 	.word	0x00000000
        /*09a8*/ 	.short	0x0101
        /*09aa*/ 	.byte	0xff
	.zero		1


	//   ....[139]....
        /*09ac*/ 	.word	0x00007e90
        /*09b0*/ 	.word	0x00000065
        /*09b4*/ 	.word	0x000001e0
        /*09b8*/ 	.short	0x010a
        /*09ba*/ 	.byte	0xff
	.zero		1


	//   ....[140]....
        /*09bc*/ 	.word	0x00008a60
        /*09c0*/ 	.word	0x0000006e
        /*09c4*/ 	.word	0x000001a0
        /*09c8*/ 	.short	0x010a
        /*09ca*/ 	.byte	0xff
	.zero		1


	//   ....[141]....
        /*09cc*/ 	.word	0x00008b30
        /*09d0*/ 	.word	0x0000006e
        /*09d4*/ 	.word	0x000001a0
        /*09d8*/ 	.short	0x010a
        /*09da*/ 	.byte	0xff
	.zero		1


	//   ....[142]....
        /*09dc*/ 	.word	0x00008c40
        /*09e0*/ 	.word	0x00000000
        /*09e4*/ 	.word	0x00000000
        /*09e8*/ 	.short	0x0101
        /*09ea*/ 	.byte	0xff
	.zero		1


	//   ....[143]....
        /*09ec*/ 	.word	0x00008f40
        /*09f0*/ 	.word	0x00000065
        /*09f4*/ 	.word	0x00000000
        /*09f8*/ 	.short	0x0101
        /*09fa*/ 	.byte	0xff
	.zero		1


	//   ....[144]....
        /*09fc*/ 	.word	0x000098e0
        /*0a00*/ 	.word	0x00000000
        /*0a04*/ 	.word	0x000000d0
        /*0a08*/ 	.short	0x010a
        /*0a0a*/ 	.byte	0xff
	.zero		1


	//   ....[145]....
        /*0a0c*/ 	.word	0x00009940
        /*0a10*/ 	.word	0x00000000
        /*0a14*/ 	.word	0x000000d0
        /*0a18*/ 	.short	0x010a
        /*0a1a*/ 	.byte	0xff
	.zero		1


	//   ....[146]....
        /*0a1c*/ 	.word	0x000099a0
        /*0a20*/ 	.word	0x00000000
        /*0a24*/ 	.word	0x000001d0
        /*0a28*/ 	.short	0x010a
        /*0a2a*/ 	.byte	0xff
	.zero		1


	//   ....[147]....
        /*0a2c*/ 	.word	0x00009a00
        /*0a30*/ 	.word	0x00000000
        /*0a34*/ 	.word	0x00000000
        /*0a38*/ 	.short	0x010a
        /*0a3a*/ 	.byte	0xff
	.zero		1


	//   ....[148]....
        /*0a3c*/ 	.word	0x00009a60
        /*0a40*/ 	.word	0x00000000
        /*0a44*/ 	.word	0x00000000
        /*0a48*/ 	.short	0x010a
        /*0a4a*/ 	.byte	0xff
	.zero		1


	//   ....[149]....
        /*0a4c*/ 	.word	0x00009ac0
        /*0a50*/ 	.word	0x00000000
        /*0a54*/ 	.word	0x00000000
        /*0a58*/ 	.short	0x010a
        /*0a5a*/ 	.byte	0xff
	.zero		1


	//   ....[150]....
        /*0a5c*/ 	.word	0x00009b20
        /*0a60*/ 	.word	0x00000000
        /*0a64*/ 	.word	0x00000000
        /*0a68*/ 	.short	0x010a
        /*0a6a*/ 	.byte	0xff
	.zero		1


	//   ....[151]....
        /*0a6c*/ 	.word	0x00009b80
        /*0a70*/ 	.word	0x00000000
        /*0a74*/ 	.word	0x00000000
        /*0a78*/ 	.short	0x010a
        /*0a7a*/ 	.byte	0xff
	.zero		1


	//   ....[152]....
        /*0a7c*/ 	.word	0x00009be0
        /*0a80*/ 	.word	0x00000000
        /*0a84*/ 	.word	0x00000000
        /*0a88*/ 	.short	0x010a
        /*0a8a*/ 	.byte	0xff
	.zero		1


	//   ....[153]....
        /*0a8c*/ 	.word	0x00009c40
        /*0a90*/ 	.word	0x00000000
        /*0a94*/ 	.word	0x00000000
        /*0a98*/ 	.short	0x010a
        /*0a9a*/ 	.byte	0xff
	.zero		1


	//   ....[154]....
        /*0a9c*/ 	.word	0x00009ca0
        /*0aa0*/ 	.word	0x00000000
        /*0aa4*/ 	.word	0x00000000
        /*0aa8*/ 	.short	0x010a
        /*0aaa*/ 	.byte	0xff
	.zero		1


	//   ....[155]....
        /*0aac*/ 	.word	0x00009d00
        /*0ab0*/ 	.word	0x00000000
        /*0ab4*/ 	.word	0x00000000
        /*0ab8*/ 	.short	0x010a
        /*0aba*/ 	.byte	0xff
	.zero		1


	//   ....[156]....
        /*0abc*/ 	.word	0x00009d60
        /*0ac0*/ 	.word	0x00000000
        /*0ac4*/ 	.word	0x00000000
        /*0ac8*/ 	.short	0x010a
        /*0aca*/ 	.byte	0xff
	.zero		1


	//   ....[157]....
        /*0acc*/ 	.word	0x00009dc0
        /*0ad0*/ 	.word	0x00000000
        /*0ad4*/ 	.word	0x00000000
        /*0ad8*/ 	.short	0x010a
        /*0ada*/ 	.byte	0xff
	.zero		1


	//   ....[158]....
        /*0adc*/ 	.word	0x00009e20
        /*0ae0*/ 	.word	0x00000000
        /*0ae4*/ 	.word	0x00000000
        /*0ae8*/ 	.short	0x010a
        /*0aea*/ 	.byte	0xff
	.zero		1


	//   ....[159]....
        /*0aec*/ 	.word	0x00009e80
        /*0af0*/ 	.word	0x00000000
        /*0af4*/ 	.word	0x00000000
        /*0af8*/ 	.short	0x010a
        /*0afa*/ 	.byte	0xff
	.zero		1


	//   ....[160]....
        /*0afc*/ 	.word	0x00009ee0
        /*0b00*/ 	.word	0x00000000
        /*0b04*/ 	.word	0x00000000
        /*0b08*/ 	.short	0x010a
        /*0b0a*/ 	.byte	0xff
	.zero		1


	//   ....[161]....
        /*0b0c*/ 	.word	0x00009f40
        /*0b10*/ 	.word	0x00000000
        /*0b14*/ 	.word	0x00000000
        /*0b18*/ 	.short	0x010a
        /*0b1a*/ 	.byte	0xff
	.zero		1


	//   ....[162]....
        /*0b1c*/ 	.word	0x00009fa0
        /*0b20*/ 	.word	0x00000000
        /*0b24*/ 	.word	0x00000000
        /*0b28*/ 	.short	0x010a
        /*0b2a*/ 	.byte	0xff
	.zero		1


	//   ....[163]....
        /*0b2c*/ 	.word	0x0000a000
        /*0b30*/ 	.word	0x00000000
        /*0b34*/ 	.word	0x00000000
        /*0b38*/ 	.short	0x010a
        /*0b3a*/ 	.byte	0xff
	.zero		1


	//   ....[164]....
        /*0b3c*/ 	.word	0x0000a060
        /*0b40*/ 	.word	0x00000000
        /*0b44*/ 	.word	0x00000000
        /*0b48*/ 	.short	0x010a
        /*0b4a*/ 	.byte	0xff
	.zero		1


	//   ....[165]....
        /*0b4c*/ 	.word	0x0000a0c0
        /*0b50*/ 	.word	0x00000000
        /*0b54*/ 	.word	0x00000000
        /*0b58*/ 	.short	0x010a
        /*0b5a*/ 	.byte	0xff
	.zero		1


	//   ....[166]....
        /*0b5c*/ 	.word	0x0000a120
        /*0b60*/ 	.word	0x00000000
        /*0b64*/ 	.word	0x00000000
        /*0b68*/ 	.short	0x010a
        /*0b6a*/ 	.byte	0xff
	.zero		1


	//   ....[167]....
        /*0b6c*/ 	.word	0x0000a180
        /*0b70*/ 	.word	0x00000000
        /*0b74*/ 	.word	0x00000000
        /*0b78*/ 	.short	0x010a
        /*0b7a*/ 	.byte	0xff
	.zero		1


	//   ....[168]....
        /*0b7c*/ 	.word	0x0000a1e0
        /*0b80*/ 	.word	0x00000000
        /*0b84*/ 	.word	0x00000000
        /*0b88*/ 	.short	0x010a
        /*0b8a*/ 	.byte	0xff
	.zero		1


	//   ....[169]....
        /*0b8c*/ 	.word	0x0000a240
        /*0b90*/ 	.word	0x00000000
        /*0b94*/ 	.word	0x00000000
        /*0b98*/ 	.short	0x010a
        /*0b9a*/ 	.byte	0xff
	.zero		1


	//   ....[170]....
        /*0b9c*/ 	.word	0x0000a2a0
        /*0ba0*/ 	.word	0x00000000
        /*0ba4*/ 	.word	0x00000000
        /*0ba8*/ 	.short	0x010a
        /*0baa*/ 	.byte	0xff
	.zero		1


	//   ....[171]....
        /*0bac*/ 	.word	0x0000a300
        /*0bb0*/ 	.word	0x00000000
        /*0bb4*/ 	.word	0x00000000
        /*0bb8*/ 	.short	0x010a
        /*0bba*/ 	.byte	0xff
	.zero		1


	//   ....[172]....
        /*0bbc*/ 	.word	0x0000a360
        /*0bc0*/ 	.word	0x00000004
        /*0bc4*/ 	.word	0x000001d8
        /*0bc8*/ 	.short	0x010a
        /*0bca*/ 	.byte	0xff
	.zero		1


	//   ....[173]....
        /*0bcc*/ 	.word	0x0000a3c0
        /*0bd0*/ 	.word	0x00000004
        /*0bd4*/ 	.word	0x000001d0
        /*0bd8*/ 	.short	0x010a
        /*0bda*/ 	.byte	0xff
	.zero		1


	//   ....[174]....
        /*0bdc*/ 	.word	0x0000a420
        /*0be0*/ 	.word	0x00000005
        /*0be4*/ 	.word	0x00000008
        /*0be8*/ 	.short	0x010a
        /*0bea*/ 	.byte	0xff
	.zero		1


	//   ....[175]....
        /*0bec*/ 	.word	0x0000a500
        /*0bf0*/ 	.word	0x00000003
        /*0bf4*/ 	.word	0x00000008
        /*0bf8*/ 	.short	0x010a
        /*0bfa*/ 	.byte	0xff
	.zero		1


	//   ....[176]....
        /*0bfc*/ 	.word	0x0000a560
        /*0c00*/ 	.word	0x00000004
        /*0c04*/ 	.word	0x000001d0
        /*0c08*/ 	.short	0x010a
        /*0c0a*/ 	.byte	0xff
	.zero		1


	//   ....[177]....
        /*0c0c*/ 	.word	0x0000a5c0
        /*0c10*/ 	.word	0x00000004
        /*0c14*/ 	.word	0x000001f0
        /*0c18*/ 	.short	0x010a
        /*0c1a*/ 	.byte	0xff
	.zero		1


	//   ....[178]....
        /*0c1c*/ 	.word	0x0000a620
        /*0c20*/ 	.word	0x00000004
        /*0c24*/ 	.word	0x00000000
        /*0c28*/ 	.short	0x010a
        /*0c2a*/ 	.byte	0xff
	.zero		1


	//   ....[179]....
        /*0c2c*/ 	.word	0x0000a680
        /*0c30*/ 	.word	0x00000000
        /*0c34*/ 	.word	0x00000000
        /*0c38*/ 	.short	0x010a
        /*0c3a*/ 	.byte	0xff
	.zero		1


	//   ....[180]....
        /*0c3c*/ 	.word	0x0000a6e0
        /*0c40*/ 	.word	0x00000000
        /*0c44*/ 	.word	0x00000200
        /*0c48*/ 	.short	0x010a
        /*0c4a*/ 	.byte	0xff
	.zero		1


	//   ....[181]....
        /*0c4c*/ 	.word	0x0000a740
        /*0c50*/ 	.word	0x00000000
        /*0c54*/ 	.word	0x000001d0
        /*0c58*/ 	.short	0x010a
        /*0c5a*/ 	.byte	0xff
	.zero		1


	//   ....[182]....
        /*0c5c*/ 	.word	0x0000a7a0
        /*0c60*/ 	.word	0x00000003
        /*0c64*/ 	.word	0x000001c8
        /*0c68*/ 	.short	0x010a
        /*0c6a*/ 	.byte	0xff
	.zero		1


	//   ....[183]....
        /*0c6c*/ 	.word	0x0000a800
        /*0c70*/ 	.word	0x00000000
        /*0c74*/ 	.word	0x000001b0
        /*0c78*/ 	.short	0x010a
        /*0c7a*/ 	.byte	0xff
	.zero		1


	//   ....[184]....
        /*0c7c*/ 	.word	0x0000a860
        /*0c80*/ 	.word	0x00000000
        /*0c84*/ 	.word	0x000001b8
        /*0c88*/ 	.short	0x010a
        /*0c8a*/ 	.byte	0xff
	.zero		1


	//   ....[185]....
        /*0c8c*/ 	.word	0x0000a8c0
        /*0c90*/ 	.word	0x00000000
        /*0c94*/ 	.word	0x000001b0
        /*0c98*/ 	.short	0x010a
        /*0c9a*/ 	.byte	0xff
	.zero		1


	//   ....[186]....
        /*0c9c*/ 	.word	0x0000a920
        /*0ca0*/ 	.word	0x00000000
        /*0ca4*/ 	.word	0x000001d0
        /*0ca8*/ 	.short	0x010a
        /*0caa*/ 	.byte	0xff
	.zero		1


	//   ....[187]....
        /*0cac*/ 	.word	0x0000a970
        /*0cb0*/ 	.word	0x00000000
        /*0cb4*/ 	.word	0x000001a0
        /*0cb8*/ 	.short	0x010a
        /*0cba*/ 	.byte	0xff
	.zero		1


	//   ....[188]....
        /*0cbc*/ 	.word	0x0000a9c0
        /*0cc0*/ 	.word	0x00000065
        /*0cc4*/ 	.word	0x000001e0
        /*0cc8*/ 	.short	0x010a
        /*0cca*/ 	.byte	0xff
	.zero		1


	//   ....[189]....
        /*0ccc*/ 	.word	0x0000aa10
        /*0cd0*/ 	.word	0x0000006e
        /*0cd4*/ 	.word	0x000001a0
        /*0cd8*/ 	.short	0x010a
        /*0cda*/ 	.byte	0xff
	.zero		1


	//----- nvinfo : EIATTR_NUM_MBARRIERS
	.align		4
.L_47:
        /*0cdc*/ 	.byte	0x03, 0x38
        /*0cde*/ 	.short	0x0041


	//----- nvinfo : EIATTR_EXIT_INSTR_OFFSETS
	.align		4
        /*0ce0*/ 	.byte	0x04, 0x1c
        /*0ce2*/ 	.short	(.L_49 - .L_48)


	//   ....[0]....
.L_48:
        /*0ce4*/ 	.word	0x00003f60


	//   ....[1]....
        /*0ce8*/ 	.word	0x000041f0


	//   ....[2]....
        /*0cec*/ 	.word	0x00004250


	//   ....[3]....
        /*0cf0*/ 	.word	0x000053d0


	//   ....[4]....
        /*0cf4*/ 	.word	0x00006780


	//   ....[5]....
        /*0cf8*/ 	.word	0x000067c0


	//   ....[6]....
        /*0cfc*/ 	.word	0x000098c0


	//----- nvinfo : EIATTR_MAX_THREADS
	.align		4
.L_49:
        /*0d00*/ 	.byte	0x04, 0x05
        /*0d02*/ 	.short	(.L_51 - .L_50)
.L_50:
        /*0d04*/ 	.word	0x00000100
        /*0d08*/ 	.word	0x00000001
        /*0d0c*/ 	.word	0x00000001


	//----- nvinfo : EIATTR_CRS_STACK_SIZE
	.align		4
.L_51:
        /*0d10*/ 	.byte	0x04, 0x1e
        /*0d12*/ 	.short	(.L_53 - .L_52)
.L_52:
        /*0d14*/ 	.word	0x00000000


	//----- nvinfo : EIATTR_CBANK_PARAM_SIZE
	.align		4
.L_53:
        /*0d18*/ 	.byte	0x03, 0x19
        /*0d1a*/ 	.short	0x0800


	//----- nvinfo : EIATTR_PARAM_CBANK
	.align		4
        /*0d1c*/ 	.byte	0x04, 0x0a
        /*0d1e*/ 	.short	(.L_55 - .L_54)
	.align		4
.L_54:
        /*0d20*/ 	.word	index@(.nv.constant0._ZN7cutlass13device_kernelINS_4conv6kernel13ConvUniversalINS1_16ConvProblemShapeILNS1_8OperatorE2ELi2EEENS1_10collective14CollectiveConvINS1_47MainloopSm100TmaUmmaWarpSpecializedImplicitGemmILS5_2ELi26ELi2ELi1ELi2EN4cute5tupleIJNSA_1CILi2EEENSC_ILi1EEESE_EEEEENSB_IJNSC_ILi128EEENSB_IJSH_EEENSB_IJNSC_ILi64EEEEEEEEENS_12float_e4m3_tESM_NSA_8TiledMMAINSA_8MMA_AtomIJNSA_10MMA_TraitsINSA_25SM100_MMA_F8F6F4_2x1SM_SSEJSM_SM_fSH_SH_NSA_17integral_constantINSA_4UMMA5MajorELST_1EEESU_NSR_INSS_7ScaleInELSV_0EEESW_EEEEEENSA_6LayoutINSB_IJSE_SE_SE_EEENSB_IJNSC_ILi0EEES11_S11_EEEEENSB_IJNSA_10UnderscoreES14_S14_EEEEENS7_6detail27Sm100ImplicitGemmTileTraitsINSA_18SM100_TMA_2SM_LOADENSA_14ComposedLayoutINSA_7SwizzleILi2ELi4ELi3EEENSA_18smem_ptr_flag_bitsILi8EEENSZ_INSB_IJSJ_NSC_ILi8EEEEEENSB_IJSE_SJ_EEEEEEEvEENS18_INSA_25SM100_TMA_2SM_LOAD_IM2COLES1J_vEEEENS_8epilogue10collective18CollectiveEpilogueINS1O_23Sm100TmaWarpSpecializedILi2ELi2ELi32ELb0ELb0EEEJNSB_IJSJ_SI_SK_EEENSB_IJNSZ_ISJ_SE_EENSZ_INSB_IJNSC_ILi32EEESD_EEES1H_EEEEESM_NSB_IJlNSB_IJSE_llEEES11_EEESM_S20_NS1O_6fusion15FusionCallbacksIS1S_NS21_17LinearCombinationISM_fSM_fLNS_15FloatRoundStyleE2EEES1T_S1Y_JEEENSA_5SM1004TMEM4LOAD26SM100_TMEM_LOAD_32dp32b32xENSA_13SM90_TMA_LOADENS1A_INS1B_ILi1ELi4ELi3EEES1E_NSZ_INSB_IJS1F_S1V_EEENSB_IJS1V_SE_EEEEEEENSA_39AutoVectorizingCopyWithAssumedAlignmentILi128EEENSA_14SM90_TMA_STOREES2G_S2I_S2I_EEEvvEEEEvNT_6ParamsE)
        /*0d24*/ 	.short	0x0380
        /*0d26*/ 	.short	0x0800


	//----- nvinfo : EIATTR_SW_WAR
	.align		4
.L_55:
        /*0d28*/ 	.byte	0x04, 0x36
        /*0d2a*/ 	.short	(.L_57 - .L_56)
.L_56:
        /*0d2c*/ 	.word	0x00000008
.L_57:


//--------------------- .nv.callgraph             --------------------------
	.section	.nv.callgraph,"",@"SHT_CUDA_CALLGRAPH"
	.align	4
	.sectionentsize	8
	.align		4
        /*0000*/ 	.word	0x00000000
	.align		4
        /*0004*/ 	.word	0xffffffff
	.align		4
        /*0008*/ 	.word	index@(_ZN7cutlass13device_kernelINS_4conv6kernel13ConvUniversalINS1_16ConvProblemShapeILNS1_8OperatorE2ELi2EEENS1_10collective14CollectiveConvINS1_47MainloopSm100TmaUmmaWarpSpecializedImplicitGemmILS5_2ELi26ELi2ELi1ELi2EN4cute5tupleIJNSA_1CILi2EEENSC_ILi1EEESE_EEEEENSB_IJNSC_ILi128EEENSB_IJSH_EEENSB_IJNSC_ILi64EEEEEEEEENS_12float_e4m3_tESM_NSA_8TiledMMAINSA_8MMA_AtomIJNSA_10MMA_TraitsINSA_25SM100_MMA_F8F6F4_2x1SM_SSEJSM_SM_fSH_SH_NSA_17integral_constantINSA_4UMMA5MajorELST_1EEESU_NSR_INSS_7ScaleInELSV_0EEESW_EEEEEENSA_6LayoutINSB_IJSE_SE_SE_EEENSB_IJNSC_ILi0EEES11_S11_EEEEENSB_IJNSA_10UnderscoreES14_S14_EEEEENS7_6detail27Sm100ImplicitGemmTileTraitsINSA_18SM100_TMA_2SM_LOADENSA_14ComposedLayoutINSA_7SwizzleILi2ELi4ELi3EEENSA_18smem_ptr_flag_bitsILi8EEENSZ_INSB_IJSJ_NSC_ILi8EEEEEENSB_IJSE_SJ_EEEEEEEvEENS18_INSA_25SM100_TMA_2SM_LOAD_IM2COLES1J_vEEEENS_8epilogue10collective18CollectiveEpilogueINS1O_23Sm100TmaWarpSpecializedILi2ELi2ELi32ELb0ELb0EEEJNSB_IJSJ_SI_SK_EEENSB_IJNSZ_ISJ_SE_EENSZ_INSB_IJNSC_ILi32EEESD_EEES1H_EEEEESM_NSB_IJlNSB_IJSE_llEEES11_EEESM_S20_NS1O_6fusion15FusionCallbacksIS1S_NS21_17LinearCombinationISM_fSM_fLNS_15FloatRoundStyleE2EEES1T_S1Y_JEEENSA_5SM1004TMEM4LOAD26SM100_TMEM_LOAD_32dp32b32xENSA_13SM90_TMA_LOADENS1A_INS1B_ILi1ELi4ELi3EEES1E_NSZ_INSB_IJS1F_S1V_EEENSB_IJS1V_SE_EEEEEEENSA_39AutoVectorizingCopyWithAssumedAlignmentILi128EEENSA_14SM90_TMA_STOREES2G_S2I_S2I_EEEvvEEEEvNT_6ParamsE)
	.align		4
        /*000c*/ 	.word	index@(__assertfail)
	.align		4
        /*0010*/ 	.word	0x00000000
	.align		4
        /*0014*/ 	.word	0xfffffffe
	.align		4
        /*0018*/ 	.word	0x00000000
	.align		4
        /*001c*/ 	.word	0xfffffffd
	.align		4
        /*0020*/ 	.word	0x00000000
	.align		4
        /*0024*/ 	.word	0xfffffffc


//--------------------- .nv.constant4             --------------------------
	.section	.nv.constant4,"a",@progbits
	.align	8
	.align		8
.nv.constant4:
        /*0000*/ 	.dword	__assertfail
	.align		8
        /*0008*/ 	.dword	__unnamed_1
	.align		8
        /*0010*/ 	.dword	__unnamed_2
	.align		8
        /*0018*/ 	.dword	_ZN39_INTERNAL_025b5280_4_k_cu_97b5f8a4_41904cuda3std3__45__cpo5beginE
	.align		8
        /*0020*/ 	.dword	_ZN39_INTERNAL_025b5280_4_k_cu_97b5f8a4_41904cuda3std3__45__cpo3endE
	.align		8
        /*0028*/ 	.dword	_ZN39_INTERNAL_025b5280_4_k_cu_97b5f8a4_41904cuda3std3__45__cpo6cbeginE
	.align		8
        /*0030*/ 	.dword	_ZN39_INTERNAL_025b5280_4_k_cu_97b5f8a4_41904cuda3std3__45__cpo4cendE
	.align		8
        /*0038*/ 	.dword	_ZN39_INTERNAL_025b5280_4_k_cu_97b5f8a4_41904cuda3std3__441_GLOBAL__N__025b5280_4_k_cu_97b5f8a4_41906ignoreE
	.align		8
        /*0040*/ 	.dword	_ZN39_INTERNAL_025b5280_4_k_cu_97b5f8a4_41904cuda3std3__419piecewise_constructE
	.align		8
        /*0048*/ 	.dword	_ZN39_INTERNAL_025b5280_4_k_cu_97b5f8a4_41904cuda3std3__48in_placeE
	.align		8
        /*0050*/ 	.dword	_ZN39_INTERNAL_025b5280_4_k_cu_97b5f8a4_41904cuda3std6ranges3__45__cpo4swapE
	.align		8
        /*0058*/ 	.dword	_ZN39_INTERNAL_025b5280_4_k_cu_97b5f8a4_41904cuda3std6ranges3__45__cpo9iter_moveE
	.align		8
        /*0060*/ 	.dword	_ZN39_INTERNAL_025b5280_4_k_cu_97b5f8a4_41904cute7productE
	.align		8
        /*0068*/ 	.dword	_ZN39_INTERNAL_025b5280_4_k_cu_97b5f8a4_41904cute1_E
	.align		8
        /*0070*/ 	.dword	$str$27
	.align		8
        /*0078*/ 	.dword	$str$28
	.align		8
        /*0080*/ 	.dword	$str$29
	.align		8
        /*0088*/ 	.dword	$str$30


//--------------------- .text._ZN7cutlass13device_kernelINS_4conv6kernel13ConvUniversalINS1_16ConvProblemShapeILNS1_8OperatorE2ELi2EEENS1_10collective14CollectiveConvINS1_47MainloopSm100TmaUmmaWarpSpecializedImplicitGemmILS5_2ELi26ELi2ELi1ELi2EN4cute5tupleIJNSA_1CILi2EEENSC_ILi1EEESE_EEEEENSB_IJNSC_ILi128EEENSB_IJSH_EEENSB_IJNSC_ILi64EEEEEEEEENS_12float_e4m3_tESM_NSA_8TiledMMAINSA_8MMA_AtomIJNSA_10MMA_TraitsINSA_25SM100_MMA_F8F6F4_2x1SM_SSEJSM_SM_fSH_SH_NSA_17integral_constantINSA_4UMMA5MajorELST_1EEESU_NSR_INSS_7ScaleInELSV_0EEESW_EEEEEENSA_6LayoutINSB_IJSE_SE_SE_EEENSB_IJNSC_ILi0EEES11_S11_EEEEENSB_IJNSA_10UnderscoreES14_S14_EEEEENS7_6detail27Sm100ImplicitGemmTileTraitsINSA_18SM100_TMA_2SM_LOADENSA_14ComposedLayoutINSA_7SwizzleILi2ELi4ELi3EEENSA_18smem_ptr_flag_bitsILi8EEENSZ_INSB_IJSJ_NSC_ILi8EEEEEENSB_IJSE_SJ_EEEEEEEvEENS18_INSA_25SM100_TMA_2SM_LOAD_IM2COLES1J_vEEEENS_8epilogue10collective18CollectiveEpilogueINS1O_23Sm100TmaWarpSpecializedILi2ELi2ELi32ELb0ELb0EEEJNSB_IJSJ_SI_SK_EEENSB_IJNSZ_ISJ_SE_EENSZ_INSB_IJNSC_ILi32EEESD_EEES1H_EEEEESM_NSB_IJlNSB_IJSE_llEEES11_EEESM_S20_NS1O_6fusion15FusionCallbacksIS1S_NS21_17LinearCombinationISM_fSM_fLNS_15FloatRoundStyleE2EEES1T_S1Y_JEEENSA_5SM1004TMEM4LOAD26SM100_TMEM_LOAD_32dp32b32xENSA_13SM90_TMA_LOADENS1A_INS1B_ILi1ELi4ELi3EEES1E_NSZ_INSB_IJS1F_S1V_EEENSB_IJS1V_SE_EEEEEEENSA_39AutoVectorizingCopyWithAssumedAlignmentILi128EEENSA_14SM90_TMA_STOREES2G_S2I_S2I_EEEvvEEEEvNT_6ParamsE --------------------------
	.section	.text._ZN7cutlass13device_kernelINS_4conv6kernel13ConvUniversalINS1_16ConvProblemShapeILNS1_8OperatorE2ELi2EEENS1_10collective14CollectiveConvINS1_47MainloopSm100TmaUmmaWarpSpecializedImplicitGemmILS5_2ELi26ELi2ELi1ELi2EN4cute5tupleIJNSA_1CILi2EEENSC_ILi1EEESE_EEEEENSB_IJNSC_ILi128EEENSB_IJSH_EEENSB_IJNSC_ILi64EEEEEEEEENS_12float_e4m3_tESM_NSA_8TiledMMAINSA_8MMA_AtomIJNSA_10MMA_TraitsINSA_25SM100_MMA_F8F6F4_2x1SM_SSEJSM_SM_fSH_SH_NSA_17integral_constantINSA_4UMMA5MajorELST_1EEESU_NSR_INSS_7ScaleInELSV_0EEESW_EEEEEENSA_6LayoutINSB_IJSE_SE_SE_EEENSB_IJNSC_ILi0EEES11_S11_EEEEENSB_IJNSA_10UnderscoreES14_S14_EEEEENS7_6detail27Sm100ImplicitGemmTileTraitsINSA_18SM100_TMA_2SM_LOADENSA_14ComposedLayoutINSA_7SwizzleILi2ELi4ELi3EEENSA_18smem_ptr_flag_bitsILi8EEENSZ_INSB_IJSJ_NSC_ILi8EEEEEENSB_IJSE_SJ_EEEEEEEvEENS18_INSA_25SM100_TMA_2SM_LOAD_IM2COLES1J_vEEEENS_8epilogue10collective18CollectiveEpilogueINS1O_23Sm100TmaWarpSpecializedILi2ELi2ELi32ELb0ELb0EEEJNSB_IJSJ_SI_SK_EEENSB_IJNSZ_ISJ_SE_EENSZ_INSB_IJNSC_ILi32EEESD_EEES1H_EEEEESM_NSB_IJlNSB_IJSE_llEEES11_EEESM_S20_NS1O_6fusion15FusionCallbacksIS1S_NS21_17LinearCombinationISM_fSM_fLNS_15FloatRoundStyleE2EEES1T_S1Y_JEEENSA_5SM1004TMEM4LOAD26SM100_TMEM_LOAD_32dp32b32xENSA_13SM90_TMA_LOADENS1A_INS1B_ILi1ELi4ELi3EEES1E_NSZ_INSB_IJS1F_S1V_EEENSB_IJS1V_SE_EEEEEEENSA_39AutoVectorizingCopyWithAssumedAlignmentILi128EEENSA_14SM90_TMA_STOREES2G_S2I_S2I_EEEvvEEEEvNT_6ParamsE,"ax",@progbits
	.align	128
.text._ZN7cutlass13device_kernelINS_4conv6kernel13ConvUniversalINS1_16ConvProblemShapeILNS1_8OperatorE2ELi2EEENS1_10collective14CollectiveConvINS1_47MainloopSm100TmaUmmaWarpSpecializedImplicitGemmILS5_2ELi26ELi2ELi1ELi2EN4cute5tupleIJNSA_1CILi2EEENSC_ILi1EEESE_EEEEENSB_IJNSC_ILi128EEENSB_IJSH_EEENSB_IJNSC_ILi64EEEEEEEEENS_12float_e4m3_tESM_NSA_8TiledMMAINSA_8MMA_AtomIJNSA_10MMA_TraitsINSA_25SM100_MMA_F8F6F4_2x1SM_SSEJSM_SM_fSH_SH_NSA_17integral_constantINSA_4UMMA5MajorELST_1EEESU_NSR_INSS_7ScaleInELSV_0EEESW_EEEEEENSA_6LayoutINSB_IJSE_SE_SE_EEENSB_IJNSC_ILi0EEES11_S11_EEEEENSB_IJNSA_10UnderscoreES14_S14_EEEEENS7_6detail27Sm100ImplicitGemmTileTraitsINSA_18SM100_TMA_2SM_LOADENSA_14ComposedLayoutINSA_7SwizzleILi2ELi4ELi3EEENSA_18smem_ptr_flag_bitsILi8EEENSZ_INSB_IJSJ_NSC_ILi8EEEEEENSB_IJSE_SJ_EEEEEEEvEENS18_INSA_25SM100_TMA_2SM_LOAD_IM2COLES1J_vEEEENS_8epilogue10collective18CollectiveEpilogueINS1O_23Sm100TmaWarpSpecializedILi2ELi2ELi32ELb0ELb0EEEJNSB_IJSJ_SI_SK_EEENSB_IJNSZ_ISJ_SE_EENSZ_INSB_IJNSC_ILi32EEESD_EEES1H_EEEEESM_NSB_IJlNSB_IJSE_llEEES11_EEESM_S20_NS1O_6fusion15FusionCallbacksIS1S_NS21_17LinearCombinationISM_fSM_fLNS_15FloatRoundStyleE2EEES1T_S1Y_JEEENSA_5SM1004TMEM4LOAD26SM100_TMEM_LOAD_32dp32b32xENSA_13SM90_TMA_LOADENS1A_INS1B_ILi1ELi4ELi3EEES1E_NSZ_INSB_IJS1F_S1V_EEENSB_IJS1V_SE_EEEEEEENSA_39AutoVectorizingCopyWithAssumedAlignmentILi128EEENSA_14SM90_TMA_STOREES2G_S2I_S2I_EEEvvEEEEvNT_6ParamsE:
        .type           _ZN7cutlass13device_kernelINS_4conv6kernel13ConvUniversalINS1_16ConvProblemShapeILNS1_8OperatorE2ELi2EEENS1_10collective14CollectiveConvINS1_47MainloopSm100TmaUmmaWarpSpecializedImplicitGemmILS5_2ELi26ELi2ELi1ELi2EN4cute5tupleIJNSA_1CILi2EEENSC_ILi1EEESE_EEEEENSB_IJNSC_ILi128EEENSB_IJSH_EEENSB_IJNSC_ILi64EEEEEEEEENS_12float_e4m3_tESM_NSA_8TiledMMAINSA_8MMA_AtomIJNSA_10MMA_TraitsINSA_25SM100_MMA_F8F6F4_2x1SM_SSEJSM_SM_fSH_SH_NSA_17integral_constantINSA_4UMMA5MajorELST_1EEESU_NSR_INSS_7ScaleInELSV_0EEESW_EEEEEENSA_6LayoutINSB_IJSE_SE_SE_EEENSB_IJNSC_ILi0EEES11_S11_EEEEENSB_IJNSA_10UnderscoreES14_S14_EEEEENS7_6detail27Sm100ImplicitGemmTileTraitsINSA_18SM100_TMA_2SM_LOADENSA_14ComposedLayoutINSA_7SwizzleILi2ELi4ELi3EEENSA_18smem_ptr_flag_bitsILi8EEENSZ_INSB_IJSJ_NSC_ILi8EEEEEENSB_IJSE_SJ_EEEEEEEvEENS18_INSA_25SM100_TMA_2SM_LOAD_IM2COLES1J_vEEEENS_8epilogue10collective18CollectiveEpilogueINS1O_23Sm100TmaWarpSpecializedILi2ELi2ELi32ELb0ELb0EEEJNSB_IJSJ_SI_SK_EEENSB_IJNSZ_ISJ_SE_EENSZ_INSB_IJNSC_ILi32EEESD_EEES1H_EEEEESM_NSB_IJlNSB_IJSE_llEEES11_EEESM_S20_NS1O_6fusion15FusionCallbacksIS1S_NS21_17LinearCombinationISM_fSM_fLNS_15FloatRoundStyleE2EEES1T_S1Y_JEEENSA_5SM1004TMEM4LOAD26SM100_TMEM_LOAD_32dp32b32xENSA_13SM90_TMA_LOADENS1A_INS1B_ILi1ELi4ELi3EEES1E_NSZ_INSB_IJS1F_S1V_EEENSB_IJS1V_SE_EEEEEEENSA_39AutoVectorizingCopyWithAssumedAlignmentILi128EEENSA_14SM90_TMA_STOREES2G_S2I_S2I_EEEvvEEEEvNT_6ParamsE,@function
        .size           _ZN7cutlass13device_kernelINS_4conv6kernel13ConvUniversalINS1_16ConvProblemShapeILNS1_8OperatorE2ELi2EEENS1_10collective14CollectiveConvINS1_47MainloopSm100TmaUmmaWarpSpecializedImplicitGemmILS5_2ELi26ELi2ELi1ELi2EN4cute5tupleIJNSA_1CILi2EEENSC_ILi1EEESE_EEEEENSB_IJNSC_ILi128EEENSB_IJSH_EEENSB_IJNSC_ILi64EEEEEEEEENS_12float_e4m3_tESM_NSA_8TiledMMAINSA_8MMA_AtomIJNSA_10MMA_TraitsINSA_25SM100_MMA_F8F6F4_2x1SM_SSEJSM_SM_fSH_SH_NSA_17integral_constantINSA_4UMMA5MajorELST_1EEESU_NSR_INSS_7ScaleInELSV_0EEESW_EEEEEENSA_6LayoutINSB_IJSE_SE_SE_EEENSB_IJNSC_ILi0EEES11_S11_EEEEENSB_IJNSA_10UnderscoreES14_S14_EEEEENS7_6detail27Sm100ImplicitGemmTileTraitsINSA_18SM100_TMA_2SM_LOADENSA_14ComposedLayoutINSA_7SwizzleILi2ELi4ELi3EEENSA_18smem_ptr_flag_bitsILi8EEENSZ_INSB_IJSJ_NSC_ILi8EEEEEENSB_IJSE_SJ_EEEEEEEvEENS18_INSA_25SM100_TMA_2SM_LOAD_IM2COLES1J_vEEEENS_8epilogue10collective18CollectiveEpilogueINS1O_23Sm100TmaWarpSpecializedILi2ELi2ELi32ELb0ELb0EEEJNSB_IJSJ_SI_SK_EEENSB_IJNSZ_ISJ_SE_EENSZ_INSB_IJNSC_ILi32EEESD_EEES1H_EEEEESM_NSB_IJlNSB_IJSE_llEEES11_EEESM_S20_NS1O_6fusion15FusionCallbacksIS1S_NS21_17LinearCombinationISM_fSM_fLNS_15FloatRoundStyleE2EEES1T_S1Y_JEEENSA_5SM1004TMEM4LOAD26SM100_TMEM_LOAD_32dp32b32xENSA_13SM90_TMA_LOADENS1A_INS1B_ILi1ELi4ELi3EEES1E_NSZ_INSB_IJS1F_S1V_EEENSB_IJS1V_SE_EEEEEEENSA_39AutoVectorizingCopyWithAssumedAlignmentILi128EEENSA_14SM90_TMA_STOREES2G_S2I_S2I_EEEvvEEEEvNT_6ParamsE,(.L_x_221 - _ZN7cutlass13device_kernelINS_4conv6kernel13ConvUniversalINS1_16ConvProblemShapeILNS1_8OperatorE2ELi2EEENS1_10collective14CollectiveConvINS1_47MainloopSm100TmaUmmaWarpSpecializedImplicitGemmILS5_2ELi26ELi2ELi1ELi2EN4cute5tupleIJNSA_1CILi2EEENSC_ILi1EEESE_EEEEENSB_IJNSC_ILi128EEENSB_IJSH_EEENSB_IJNSC_ILi64EEEEEEEEENS_12float_e4m3_tESM_NSA_8TiledMMAINSA_8MMA_AtomIJNSA_10MMA_TraitsINSA_25SM100_MMA_F8F6F4_2x1SM_SSEJSM_SM_fSH_SH_NSA_17integral_constantINSA_4UMMA5MajorELST_1EEESU_NSR_INSS_7ScaleInELSV_0EEESW_EEEEEENSA_6LayoutINSB_IJSE_SE_SE_EEENSB_IJNSC_ILi0EEES11_S11_EEEEENSB_IJNSA_10UnderscoreES14_S14_EEEEENS7_6detail27Sm100ImplicitGemmTileTraitsINSA_18SM100_TMA_2SM_LOADENSA_14ComposedLayoutINSA_7SwizzleILi2ELi4ELi3EEENSA_18smem_ptr_flag_bitsILi8EEENSZ_INSB_IJSJ_NSC_ILi8EEEEEENSB_IJSE_SJ_EEEEEEEvEENS18_INSA_25SM100_TMA_2SM_LOAD_IM2COLES1J_vEEEENS_8epilogue10collective18CollectiveEpilogueINS1O_23Sm100TmaWarpSpecializedILi2ELi2ELi32ELb0ELb0EEEJNSB_IJSJ_SI_SK_EEENSB_IJNSZ_ISJ_SE_EENSZ_INSB_IJNSC_ILi32EEESD_EEES1H_EEEEESM_NSB_IJlNSB_IJSE_llEEES11_EEESM_S20_NS1O_6fusion15FusionCallbacksIS1S_NS21_17LinearCombinationISM_fSM_fLNS_15FloatRoundStyleE2EEES1T_S1Y_JEEENSA_5SM1004TMEM4LOAD26SM100_TMEM_LOAD_32dp32b32xENSA_13SM90_TMA_LOADENS1A_INS1B_ILi1ELi4ELi3EEES1E_NSZ_INSB_IJS1F_S1V_EEENSB_IJS1V_SE_EEEEEEENSA_39AutoVectorizingCopyWithAssumedAlignmentILi128EEENSA_14SM90_TMA_STOREES2G_S2I_S2I_EEEvvEEEEvNT_6ParamsE)
        .other          _ZN7cutlass13device_kernelINS_4conv6kernel13ConvUniversalINS1_16ConvProblemShapeILNS1_8OperatorE2ELi2EEENS1_10collective14CollectiveConvINS1_47MainloopSm100TmaUmmaWarpSpecializedImplicitGemmILS5_2ELi26ELi2ELi1ELi2EN4cute5tupleIJNSA_1CILi2EEENSC_ILi1EEESE_EEEEENSB_IJNSC_ILi128EEENSB_IJSH_EEENSB_IJNSC_ILi64EEEEEEEEENS_12float_e4m3_tESM_NSA_8TiledMMAINSA_8MMA_AtomIJNSA_10MMA_TraitsINSA_25SM100_MMA_F8F6F4_2x1SM_SSEJSM_SM_fSH_SH_NSA_17integral_constantINSA_4UMMA5MajorELST_1EEESU_NSR_INSS_7ScaleInELSV_0EEESW_EEEEEENSA_6LayoutINSB_IJSE_SE_SE_EEENSB_IJNSC_ILi0EEES11_S11_EEEEENSB_IJNSA_10UnderscoreES14_S14_EEEEENS7_6detail27Sm100ImplicitGemmTileTraitsINSA_18SM100_TMA_2SM_LOADENSA_14ComposedLayoutINSA_7SwizzleILi2ELi4ELi3EEENSA_18smem_ptr_flag_bitsILi8EEENSZ_INSB_IJSJ_NSC_ILi8EEEEEENSB_IJSE_SJ_EEEEEEEvEENS18_INSA_25SM100_TMA_2SM_LOAD_IM2COLES1J_vEEEENS_8epilogue10collective18CollectiveEpilogueINS1O_23Sm100TmaWarpSpecializedILi2ELi2ELi32ELb0ELb0EEEJNSB_IJSJ_SI_SK_EEENSB_IJNSZ_ISJ_SE_EENSZ_INSB_IJNSC_ILi32EEESD_EEES1H_EEEEESM_NSB_IJlNSB_IJSE_llEEES11_EEESM_S20_NS1O_6fusion15FusionCallbacksIS1S_NS21_17LinearCombinationISM_fSM_fLNS_15FloatRoundStyleE2EEES1T_S1Y_JEEENSA_5SM1004TMEM4LOAD26SM100_TMEM_LOAD_32dp32b32xENSA_13SM90_TMA_LOADENS1A_INS1B_ILi1ELi4ELi3EEES1E_NSZ_INSB_IJS1F_S1V_EEENSB_IJS1V_SE_EEEEEEENSA_39AutoVectorizingCopyWithAssumedAlignmentILi128EEENSA_14SM90_TMA_STOREES2G_S2I_S2I_EEEvvEEEEvNT_6ParamsE,@"STO_CUDA_ENTRY STV_DEFAULT"
_ZN7cutlass13device_kernelINS_4conv6kernel13ConvUniversalINS1_16ConvProblemShapeILNS1_8OperatorE2ELi2EEENS1_10collective14CollectiveConvINS1_47MainloopSm100TmaUmmaWarpSpecializedImplicitGemmILS5_2ELi26ELi2ELi1ELi2EN4cute5tupleIJNSA_1CILi2EEENSC_ILi1EEESE_EEEEENSB_IJNSC_ILi128EEENSB_IJSH_EEENSB_IJNSC_ILi64EEEEEEEEENS_12float_e4m3_tESM_NSA_8TiledMMAINSA_8MMA_AtomIJNSA_10MMA_TraitsINSA_25SM100_MMA_F8F6F4_2x1SM_SSEJSM_SM_fSH_SH_NSA_17integral_constantINSA_4UMMA5MajorELST_1EEESU_NSR_INSS_7ScaleInELSV_0EEESW_EEEEEENSA_6LayoutINSB_IJSE_SE_SE_EEENSB_IJNSC_ILi0EEES11_S11_EEEEENSB_IJNSA_10UnderscoreES14_S14_EEEEENS7_6detail27Sm100ImplicitGemmTileTraitsINSA_18SM100_TMA_2SM_LOADENSA_14ComposedLayoutINSA_7SwizzleILi2ELi4ELi3EEENSA_18smem_ptr_flag_bitsILi8EEENSZ_INSB_IJSJ_NSC_ILi8EEEEEENSB_IJSE_SJ_EEEEEEEvEENS18_INSA_25SM100_TMA_2SM_LOAD_IM2COLES1J_vEEEENS_8epilogue10collective18CollectiveEpilogueINS1O_23Sm100TmaWarpSpecializedILi2ELi2ELi32ELb0ELb0EEEJNSB_IJSJ_SI_SK_EEENSB_IJNSZ_ISJ_SE_EENSZ_INSB_IJNSC_ILi32EEESD_EEES1H_EEEEESM_NSB_IJlNSB_IJSE_llEEES11_EEESM_S20_NS1O_6fusion15FusionCallbacksIS1S_NS21_17LinearCombinationISM_fSM_fLNS_15FloatRoundStyleE2EEES1T_S1Y_JEEENSA_5SM1004TMEM4LOAD26SM100_TMEM_LOAD_32dp32b32xENSA_13SM90_TMA_LOADENS1A_INS1B_ILi1ELi4ELi3EEES1E_NSZ_INSB_IJS1F_S1V_EEENSB_IJS1V_SE_EEEEEEENSA_39AutoVectorizingCopyWithAssumedAlignmentILi128EEENSA_14SM90_TMA_STOREES2G_S2I_S2I_EEEvvEEEEvNT_6ParamsE:
[----:B------:R-:W1:Y:S01]  /*0000*/  LDC R1, c[0x0][0x37c] ;  /* 0x0000df00ff017b82 */ /* 0x000e620000000800 */
[----:B------:R-:W2:Y:S01]  /*0010*/  S2R R99, SR_TID.X ;  /* 0x0000000000637919 */ /* 0x000ea20000002100 */
[----:B------:R-:W3:Y:S06]  /*0020*/  LDCU.64 UR8, c[0x0][0x890] ;  /* 0x00011200ff0877ac */ /* 0x000eec0008000a00 */
[----:B------:R-:W4:Y:S01]  /*0030*/  S2UR UR50, SR_CgaCtaId ;  /* 0x00000000003279c3 */ /* 0x000f220000008800 */
[----:B-1----:R-:W-:Y:S01]  /*0040*/  VIADD R1, R1, 0xfffffff8 ;  /* 0xfffffff801017836 */ /* 0x002fe20000000000 */
[----:B------:R-:W-:-:S02]  /*0050*/  PRMT R86, RZ, 0x7610, R86 ;  /* 0x00007610ff567816 */ /* 0x000fc40000000056 */
[----:B------:R-:W-:Y:S02]  /*0060*/  ELECT P1, URZ, PT ;  /* 0x0000000000ff782f */ /* 0x000fe40003820000 */
[----:B------:R-:W-:Y:S01]  /*0070*/  R2UR UR48, R1 ;  /* 0x00000000013072ca */ /* 0x000fe200000e0000 */
[----:B---3--:R-:W-:-:S04]  /*0080*/  UISETP.NE.U32.AND UP0, UPT, UR8, URZ, UPT ;  /* 0x000000ff0800728c */ /* 0x008fc8000bf05070 */
[----:B------:R-:W-:Y:S02]  /*0090*/  UISETP.NE.AND.EX UP0, UPT, UR9, URZ, UPT, UP0 ;  /* 0x000000ff0900728c */ /* 0x000fe4000bf05300 */
[----:B----4-:R-:W-:Y:S02]  /*00a0*/  ULOP3.LUT UR33, UR50, 0x1, URZ, 0xc0, !UPT ;  /* 0x0000000132217892 */ /* 0x010fe4000f8ec0ff */
[----:B------:R-:W-:Y:S01]  /*00b0*/  ULOP3.LUT UR32, UR50, 0x1, URZ, 0x3c, !UPT ;  /* 0x0000000132207892 */ /* 0x000fe2000f8e3cff */
[----:B--2---:R-:W-:-:S05]  /*00c0*/  SHF.R.U32.HI R87, RZ, 0x5, R99 ;  /* 0x00000005ff577819 */ /* 0x004fca0000011663 */
[----:B------:R-:W1:Y:S02]  /*00d0*/  SHFL.IDX PT, R0, R87, RZ, 0x1f ;  /* 0x00001fff57007589 */ /* 0x000e6400000e0000 */
[----:B-1----:R-:W-:Y:S01]  /*00e0*/  R2UR UR18, R0 ;  /* 0x00000000001272ca */ /* 0x002fe200000e0000 */
[----:B------:R-:W-:-:S14]  /*00f0*/  BRA.U UP0, `(.L_x_0) ;  /* 0x0000000100307547 */ /* 0x000fdc000b800000 */
[----:B------:R-:W1:Y:S02]  /*0100*/  LDCU.64 UR4, c[0x0][0x888] ;  /* 0x00011100ff0477ac */ /* 0x000e640008000a00 */
[----:B-1----:R-:W-:-:S04]  /*0110*/  UISETP.NE.U32.AND UP0, UPT, UR4, URZ, UPT ;  /* 0x000000ff0400728c */ /* 0x002fc8000bf05070 */
[----:B------:R-:W-:-:S09]  /*0120*/  UISETP.NE.AND.EX UP0, UPT, UR5, URZ, UPT, UP0 ;  /* 0x000000ff0500728c */ /* 0x000fd2000bf05300 */
[----:B------:R-:W-:Y:S05]  /*0130*/  BRA.U !UP0, `(.L_x_1) ;  /* 0x0000000108147547 */ /* 0x000fea000b800000 */
[----:B------:R-:W1:Y:S01]  /*0140*/  LDC.64 R2, c[0x0][0x888] ;  /* 0x00022200ff027b82 */ /* 0x000e620000000a00 */
[----:B------:R-:W1:Y:S02]  /*0150*/  LDCU.64 UR4, c[0x0][0x358] ;  /* 0x00006b00ff0477ac */ /* 0x000e640008000a00 */
[----:B-1----:R1:W5:Y:S01]  /*0160*/  LDG.E R41, desc[UR4][R2.64] ;  /* 0x0000000402297981 */ /* 0x002362000c1e1900 */
[----:B------:R-:W-:Y:S01]  /*0170*/  HFMA2 R86, -RZ, RZ, 0, 5.9604644775390625e-08 ;  /* 0x00000001ff567431 */ /* 0x000fe200000001ff */
[----:B------:R-:W-:Y:S05]  /*0180*/  BRA `(.L_x_0) ;  /* 0x00000000000c7947 */ /* 0x000fea0003800000 */
.L_x_1:
[----:B------:R-:W1:Y:S01]  /*0190*/  LDCU UR4, c[0x0][0x880] ;  /* 0x00011000ff0477ac */ /* 0x000e620008000800 */
[----:B------:R-:W-:Y:S01]  /*01a0*/  HFMA2 R86, -RZ, RZ, 0, 5.9604644775390625e-08 ;  /* 0x00000001ff567431 */ /* 0x000fe200000001ff */
[----:B-1----:R-:W-:-:S07]  /*01b0*/  MOV R41, UR4 ;  /* 0x0000000400297c02 */ /* 0x002fce0008000f00 */
.L_x_0:
[----:B------:R-:W2:Y:S02]  /*01c0*/  LDCU.64 UR4, c[0x0][0x8b0] ;  /* 0x00011600ff0477ac */ /* 0x000ea40008000a00 */
[----:B--2---:R-:W-:-:S04]  /*01d0*/  UISETP.NE.U32.AND UP0, UPT, UR4, URZ, UPT ;  /* 0x000000ff0400728c */ /* 0x004fc8000bf05070 */
[----:B------:R-:W-:-:S09]  /*01e0*/  UISETP.NE.AND.EX UP0, UPT, UR5, URZ, UPT, UP0 ;  /* 0x000000ff0500728c */ /* 0x000fd2000bf05300 */
[----:B------:R-:W-:Y:S05]  /*01f0*/  BRA.U UP0, `(.L_x_2) ;  /* 0x0000000100287547 */ /* 0x000fea000b800000 */
[----:B------:R-:W2:Y:S02]  /*0200*/  LDCU.64 UR4, c[0x0][0x8a8] ;  /* 0x00011500ff0477ac */ /* 0x000ea40008000a00 */
[----:B--2---:R-:W-:-:S04]  /*0210*/  UISETP.NE.U32.AND UP0, UPT, UR4, URZ, UPT ;  /* 0x000000ff0400728c */ /* 0x004fc8000bf05070 */
[----:B------:R-:W-:-:S09]  /*0220*/  UISETP.NE.AND.EX UP0, UPT, UR5, URZ, UPT, UP0 ;  /* 0x000000ff0500728c */ /* 0x000fd2000bf05300 */
[----:B------:R-:W-:Y:S05]  /*0230*/  BRA.U !UP0, `(.L_x_3) ;  /* 0x0000000108107547 */ /* 0x000fea000b800000 */
[----:B------:R-:W2:Y:S01]  /*0240*/  LDC.64 R38, c[0x0][0x8a8] ;  /* 0x00022a00ff267b82 */ /* 0x000ea20000000a00 */
[----:B------:R-:W2:Y:S02]  /*0250*/  LDCU.64 UR4, c[0x0][0x358] ;  /* 0x00006b00ff0477ac */ /* 0x000ea40008000a00 */
[----:B--2---:R2:W5:Y:S01]  /*0260*/  LDG.E R38, desc[UR4][R38.64] ;  /* 0x0000000426267981 */ /* 0x004562000c1e1900 */
[----:B------:R-:W-:Y:S05]  /*0270*/  BRA `(.L_x_2) ;  /* 0x0000000000087947 */ /* 0x000fea0003800000 */
.L_x_3:
[----:B------:R-:W2:Y:S02]  /*0280*/  LDCU UR4, c[0x0][0x8a0] ;  /* 0x00011400ff0477ac */ /* 0x000ea40008000800 */
[----:B--2---:R-:W-:Y:S02]  /*0290*/  MOV R38, UR4 ;  /* 0x0000000400267c02 */ /* 0x004fe40008000f00 */
.L_x_2:
[----:B------:R-:W-:Y:S01]  /*02a0*/  IMAD.U32 R0, RZ, RZ, UR18 ;  /* 0x00000012ff007e24 */ /* 0x000fe2000f8e00ff */
[----:B------:R-:W-:Y:S04]  /*02b0*/  BSSY.RECONVERGENT B0, `(.L_x_4) ;  /* 0x000000c000007945 */ /* 0x000fe80003800200 */
[C---:B------:R-:W-:Y:S02]  /*02c0*/  ISETP.NE.OR P2, PT, R0.reuse, 0x1, !P1 ;  /* 0x000000010000780c */ /* 0x040fe40004f45670 */
[----:B------:R-:W-:-:S11]  /*02d0*/  ISETP.NE.OR P0, PT, R0, 0x3, !P1 ;  /* 0x000000030000780c */ /* 0x000fd60004f05670 */
[----:B------:R-:W-:Y:S05]  /*02e0*/  @P2 BRA `(.L_x_5) ;  /* 0x0000000000202947 */ /* 0x000fea0003800000 */
[----:B------:R-:W3:Y:S02]  /*02f0*/  LDCU.64 UR4, c[0x0][0x348] ;  /* 0x00006900ff0477ac */ /* 0x000ee40008000a00 */
[----:B---3--:R-:W-:Y:S02]  /*0300*/  UIADD3 UR6, UP1, UPT, UR4, 0x80, URZ ;  /* 0x0000008004067890 */ /* 0x008fe4000ff3e0ff */
[----:B------:R-:W-:Y:S02]  /*0310*/  UIADD3 UR4, UP0, UPT, UR4, 0x180, URZ ;  /* 0x0000018004047890 */ /* 0x000fe4000ff1e0ff */
[----:B------:R-:W-:Y:S02]  /*0320*/  UIADD3.X UR7, UPT, UPT, URZ, UR5, URZ, UP1, !UPT ;  /* 0x00000005ff077290 */ /* 0x000fe40008ffe4ff */
[----:B------:R-:W-:-:S07]  /*0330*/  UIADD3.X UR5, UPT, UPT, URZ, UR5, URZ, UP0, !UPT ;  /* 0x00000005ff057290 */ /* 0x000fce00087fe4ff */
[----:B------:R3:W-:Y:S02]  /*0340*/  UTMACCTL.PF [UR6] ;  /* 0x00000000060079b9 */ /* 0x0007e40008040000 */
[----:B------:R3:W-:Y:S02]  /*0350*/  UTMACCTL.PF [UR4] ;  /* 0x00000000040079b9 */ /* 0x0007e40008040000 */
[----:B---3--:R-:W-:Y:S01]  /*0360*/  NOP ;  /* 0x0000000000007918 */ /* 0x008fe20000000000 */
.L_x_5:
[----:B------:R-:W-:Y:S05]  /*0370*/  BSYNC.RECONVERGENT B0 ;  /* 0x0000000000007941 */ /* 0x000fea0003800200 */
.L_x_4:
[----:B------:R-:W-:Y:S04]  /*0380*/  BSSY.RECONVERGENT B0, `(.L_x_6) ;  /* 0x000000a000007945 */ /* 0x000fe80003800200 */
        /* <DEDUP_REMOVED lines=9> */
.L_x_7:
[----:B------:R-:W-:Y:S05]  /*0420*/  BSYNC.RECONVERGENT B0 ;  /* 0x0000000000007941 */ /* 0x000fea0003800200 */
.L_x_6:
[----:B------:R-:W3:Y:S01]  /*0430*/  LDCU.64 UR4, c[0x0][0x888] ;  /* 0x00011100ff0477ac */ /* 0x000ee20008000a00 */
[----:B------:R-:W-:Y:S02]  /*0440*/  UISETP.EQ.U32.AND UP2, UPT, UR8, URZ, UPT ;  /* 0x000000ff0800728c */ /* 0x000fe4000bf42070 */
[----:B------:R-:W-:Y:S02]  /*0450*/  UPLOP3.LUT UP3, UPT, UPT, UPT, UPT, 0x80, 0x8 ;  /* 0x000000000008789c */ /* 0x000fe40003f6f070 */
[----:B---3--:R-:W-:-:S04]  /*0460*/  UISETP.NE.U32.AND UP0, UPT, UR4, URZ, UPT ;  /* 0x000000ff0400728c */ /* 0x008fc8000bf05070 */
[----:B------:R-:W-:-:S04]  /*0470*/  UISETP.NE.AND.EX UP1, UPT, UR5, URZ, UPT, UP0 ;  /* 0x000000ff0500728c */ /* 0x000fc8000bf25300 */
[----:B------:R-:W-:-:S04]  /*0480*/  UISETP.EQ.OR.EX UP4, UPT, UR9, URZ, !UP1, UP2 ;  /* 0x000000ff0900728c */ /* 0x000fc8000cf82720 */
[----:B------:R-:W-:-:S06]  /*0490*/  UP2UR UR4, UPR, URZ, 0x10 ;  /* 0x00000010ff047883 */ /* 0x000fcc0008000000 */
[----:B------:R-:W-:Y:S01]  /*04a0*/  MOV R92, UR4 ;  /* 0x00000004005c7c02 */ /* 0x000fe20008000f00 */
[----:B------:R-:W-:Y:S06]  /*04b0*/  BRA.U !UP4, `(.L_x_8) ;  /* 0x000000010c207547 */ /* 0x000fec000b800000 */
[----:B------:R-:W-:Y:S01]  /*04c0*/  UISETP.NE.U32.AND UP2, UPT, UR8, URZ, UPT ;  /* 0x000000ff0800728c */ /* 0x000fe2000bf45070 */
[----:B-----5:R-:W-:Y:S01]  /*04d0*/  FSETP.NEU.AND P0, PT, R41, RZ, PT ;  /* 0x000000ff2900720b */ /* 0x020fe20003f0d000 */
[----:B------:R-:W-:Y:S02]  /*04e0*/  USEL UR4, URZ, 0xffffffff, UP1 ;  /* 0xffffffffff047887 */ /* 0x000fe40008800000 */
[----:B------:R-:W-:-:S10]  /*04f0*/  UISETP.NE.AND.EX UP2, UPT, UR9, URZ, UPT, UP2 ;  /* 0x000000ff0900728c */ /* 0x000fd4000bf45320 */
[----:B------:R-:W-:Y:S01]  /*0500*/  VOTEU.ANY UP0, P0 ;  /* 0x0000000000ff7886 */ /* 0x000fe20000000100 */
[----:B------:R-:W-:-:S04]  /*0510*/  @!UP2 USEL UR4, URZ, 0xffffffff, UP0 ;  /* 0xffffffffff04a887 */ /* 0x000fc80008000000 */
[----:B------:R-:W-:-:S04]  /*0520*/  ULOP3.LUT UR4, UR4, 0x1, URZ, 0xc0, !UPT ;  /* 0x0000000104047892 */ /* 0x000fc8000f8ec0ff */
[----:B------:R-:W-:-:S11]  /*0530*/  UISETP.NE.U32.AND UP3, UPT, UR4, 0x1, UPT ;  /* 0x000000010400788c */ /* 0x000fd6000bf65070 */
.L_x_8:
[----:B------:R-:W3:Y:S01]  /*0540*/  SHFL.IDX PT, R0, R87, RZ, 0x1f ;  /* 0x00001fff57007589 */ /* 0x000ee200000e0000 */
[----:B------:R-:W-:Y:S02]  /*0550*/  UISETP.NE.AND UP5, UPT, UR18, 0x2, UPT ;  /* 0x000000021200788c */ /* 0x000fe4000bfa5270 */
[----:B------:R-:W-:Y:S02]  /*0560*/  UISETP.NE.AND UP0, UPT, UR18, 0x2, UPT ;  /* 0x000000021200788c */ /* 0x000fe4000bf05270 */
[----:B------:R-:W-:Y:S02]  /*0570*/  UISETP.NE.OR UP2, UPT, UR33, URZ, UP5 ;  /* 0x000000ff2100728c */ /* 0x000fe4000af45670 */
[----:B------:R-:W-:-:S04]  /*0580*/  USEL UR53, URZ, 0x1, UP0 ;  /* 0x00000001ff357887 */ /* 0x000fc80008000000 */
[----:B------:R-:W-:Y:S02]  /*0590*/  PLOP3.LUT P3, PT, P1, PT, UP2, 0xae, 0xea ;  /* 0x0000000000ea781c */ /* 0x000fe40000f6f52e */
[----:B---3--:R-:W-:-:S13]  /*05a0*/  ISETP.NE.AND P0, PT, R0, RZ, PT ;  /* 0x000000ff0000720c */ /* 0x008fda0003f05270 */
[----:B------:R-:W-:Y:S05]  /*05b0*/  @P0 BRA `(.L_x_9) ;  /* 0x0000000400000947 */ /* 0x000fea0003800000 */
[----:B------:R-:W-:Y:S01]  /*05c0*/  ELECT P0, URZ, PT ;  /* 0x0000000000ff782f */ /* 0x000fe20003800000 */
[----:B------:R-:W-:-:S12]  /*05d0*/  BSSY.RECONVERGENT B0, `(.L_x_9) ;  /* 0x000003e000007945 */ /* 0x000fd80003800200 */
[----:B------:R-:W-:Y:S05]  /*05e0*/  @!P0 BRA `(.L_x_10) ;  /* 0x0000000000f08947 */ /* 0x000fea0003800000 */
[----:B------:R-:W-:Y:S01]  /*05f0*/  UMOV UR4, 0x400 ;  /* 0x0000040000047882 */ /* 0x000fe20000000000 */
[----:B------:R-:W-:Y:S01]  /*0600*/  UMOV UR6, 0x1 ;  /* 0x0000000100067882 */ /* 0x000fe20000000000 */
[----:B------:R-:W-:Y:S02]  /*0610*/  ULEA UR4, UR50, UR4, 0x18 ;  /* 0x0000000432047291 */ /* 0x000fe4000f8ec0ff */
[----:B------:R-:W-:-:S04]  /*0620*/  UIADD3 UR6, UPT, UPT, -UR6, 0x100000, URZ ;  /* 0x0010000006067890 */ /* 0x000fc8000fffe1ff */
[----:B------:R-:W-:Y:S02]  /*0630*/  USHF.L.U32 UR7, UR6, 0xb, URZ ;  /* 0x0000000b06077899 */ /* 0x000fe400080006ff */
[----:B------:R-:W-:Y:S01]  /*0640*/  USHF.L.U32 UR6, UR6, 0x1, URZ ;  /* 0x0000000106067899 */ /* 0x000fe200080006ff */
[----:B------:R-:W3:Y:S11]  /*0650*/  FENCE.VIEW.ASYNC.S ;  /* 0x00000000000073c6 */ /* 0x000ef60000000000 */
[----:B---3--:R3:W4:Y:S01]  /*0660*/  SYNCS.EXCH.64 URZ, [UR4], UR6 ;  /* 0x0000000604ff75b2 */ /* 0x0087220008000100 */
[----:B------:R3:W1:Y:S01]  /*0670*/  SYNCS.EXCH.64 URZ, [UR4+0xd0], UR6 ;  /* 0x0000d00604ff75b2 */ /* 0x0006620008000100 */
        /* <DEDUP_REMOVED lines=49> */
[----:B------:R3:W1:Y:S02]  /*0990*/  SYNCS.EXCH.64 URZ, [UR4+0x198], UR6 ;  /* 0x0001980604ff75b2 */ /* 0x0006640008000100 */
[----:B---34-:R-:W-:Y:S01]  /*09a0*/  NOP ;  /* 0x0000000000007918 */ /* 0x018fe20000000000 */
.L_x_10:
[----:B------:R-:W-:Y:S05]  /*09b0*/  BSYNC.RECONVERGENT B0 ;  /* 0x0000000000007941 */ /* 0x000fea0003800200 */
.L_x_9:
[----:B------:R-:W3:Y:S01]  /*09c0*/  SHFL.IDX PT, R0, R87, RZ, 0x1f ;  /* 0x00001fff57007589 */ /* 0x000ee200000e0000 */
[----:B------:R-:W-:Y:S01]  /*09d0*/  NOP ;  /* 0x0000000000007918 */ /* 0x000fe20000000000 */
[----:B---3--:R-:W-:-:S13]  /*09e0*/  ISETP.NE.AND P0, PT, R0, 0x1, PT ;  /* 0x000000010000780c */ /* 0x008fda0003f05270 */
[----:B------:R-:W-:Y:S05]  /*09f0*/  @P0 BRA `(.L_x_11) ;  /* 0x0000000000440947 */ /* 0x000fea0003800000 */
[----:B------:R-:W-:Y:S01]  /*0a00*/  UMOV UR4, 0x400 ;  /* 0x0000040000047882 */ /* 0x000fe20000000000 */
[----:B------:R-:W-:Y:S01]  /*0a10*/  UMOV UR8, 0x20 ;  /* 0x0000002000087882 */ /* 0x000fe20000000000 */
[----:B------:R-:W-:Y:S01]  /*0a20*/  UMOV UR6, 0x80 ;  /* 0x0000008000067882 */ /* 0x000fe20000000000 */
[----:B------:R-:W-:Y:S02]  /*0a30*/  ULEA UR4, UR50, UR4, 0x18 ;  /* 0x0000000432047291 */ /* 0x000fe4000f8ec0ff */
[----:B------:R-:W-:-:S04]  /*0a40*/  UIADD3 UR8, UPT, UPT, -UR8, 0x100000, URZ ;  /* 0x0010000008087890 */ /* 0x000fc8000fffe1ff */
[----:B------:R-:W-:Y:S02]  /*0a50*/  USHF.L.U32 UR9, UR8, 0xb, URZ ;  /* 0x0000000b08097899 */ /* 0x000fe400080006ff */
[----:B------:R-:W-:Y:S02]  /*0a60*/  USHF.L.U32 UR8, UR8, 0x1, URZ ;  /* 0x0000000108087899 */ /* 0x000fe400080006ff */
[----:B------:R-:W-:-:S04]  /*0a70*/  UIADD3 UR6, UPT, UPT, -UR6, 0x100000, URZ ;  /* 0x0010000006067890 */ /* 0x000fc8000fffe1ff */
[----:B------:R-:W-:Y:S02]  /*0a80*/  USHF.L.U32 UR7, UR6, 0xb, URZ ;  /* 0x0000000b06077899 */ /* 0x000fe400080006ff */
[----:B------:R-:W-:Y:S01]  /*0a90*/  USHF.L.U32 UR6, UR6, 0x1, URZ ;  /* 0x0000000106067899 */ /* 0x000fe200080006ff */
[----:B------:R-:W-:Y:S01]  /*0aa0*/  ELECT P0, URZ, PT ;  /* 0x0000000000ff782f */ /* 0x000fe20003800000 */
[----:B------:R-:W3:Y:S02]  /*0ab0*/  FENCE.VIEW.ASYNC.S ;  /* 0x00000000000073c6 */ /* 0x000ee40000000000 */
[----:B---3--:R3:W4:Y:S08]  /*0ac0*/  SYNCS.EXCH.64 URZ, [UR4+0x1a0], UR8 ;  /* 0x0001a00804ff75b2 */ /* 0x0087300008000100 */
[----:B------:R3:W1:Y:S01]  /*0ad0*/  SYNCS.EXCH.64 URZ, [UR4+0x1b0], UR6 ;  /* 0x0001b00604ff75b2 */ /* 0x0006620008000100 */
[----:B------:R3:W1:Y:S01]  /*0ae0*/  SYNCS.EXCH.64 URZ, [UR4+0x1a8], UR8 ;  /* 0x0001a80804ff75b2 */ /* 0x0006620008000100 */
[----:B------:R3:W1:Y:S01]  /*0af0*/  SYNCS.EXCH.64 URZ, [UR4+0x1b8], UR6 ;  /* 0x0001b80604ff75b2 */ /* 0x0006620008000100 */
[----:B------:R-:W-:Y:S01]  /*0b00*/  NOP ;  /* 0x0000000000007918 */ /* 0x000fe20000000000 */
.L_x_11:
[----:B------:R-:W2:Y:S01]  /*0b10*/  SHFL.IDX PT, R0, R87, RZ, 0x1f ;  /* 0x00001fff57007589 */ /* 0x000ea200000e0000 */
[----:B------:R-:W-:Y:S01]  /*0b20*/  NOP ;  /* 0x0000000000007918 */ /* 0x000fe20000000000 */
[----:B--2---:R-:W-:-:S13]  /*0b30*/  ISETP.NE.AND P0, PT, R0, 0x3, PT ;  /* 0x000000030000780c */ /* 0x004fda0003f05270 */
[----:B------:R-:W-:Y:S05]  /*0b40*/  @P0 BRA `(.L_x_12) ;  /* 0x00000000002c0947 */ /* 0x000fea0003800000 */
[----:B---3--:R-:W-:Y:S01]  /*0b50*/  UMOV UR4, 0x400 ;  /* 0x0000040000047882 */ /* 0x008fe20000000000 */
[----:B------:R-:W-:Y:S01]  /*0b60*/  UMOV UR6, 0x20 ;  /* 0x0000002000067882 */ /* 0x000fe20000000000 */
[----:B------:R-:W-:Y:S02]  /*0b70*/  ULEA UR4, UR50, UR4, 0x18 ;  /* 0x0000000432047291 */ /* 0x000fe4000f8ec0ff */
[----:B------:R-:W-:-:S04]  /*0b80*/  UIADD3 UR6, UPT, UPT, -UR6, 0x100000, URZ ;  /* 0x0010000006067890 */ /* 0x000fc8000fffe1ff */
[----:B------:R-:W-:Y:S02]  /*0b90*/  USHF.L.U32 UR7, UR6, 0xb, URZ ;  /* 0x0000000b06077899 */ /* 0x000fe400080006ff */
[----:B------:R-:W-:Y:S01]  /*0ba0*/  USHF.L.U32 UR6, UR6, 0x1, URZ ;  /* 0x0000000106067899 */ /* 0x000fe200080006ff */
[----:B------:R-:W-:Y:S01]  /*0bb0*/  ELECT P0, URZ, PT ;  /* 0x0000000000ff782f */ /* 0x000fe20003800000 */
[----:B------:R-:W2:Y:S10]  /*0bc0*/  FENCE.VIEW.ASYNC.S ;  /* 0x00000000000073c6 */ /* 0x000eb40000000000 */
[----:B--2---:R2:W3:Y:S01]  /*0bd0*/  SYNCS.EXCH.64 URZ, [UR4+0x1c0], UR6 ;  /* 0x0001c00604ff75b2 */ /* 0x0044e20008000100 */
[----:B------:R2:W1:Y:S01]  /*0be0*/  SYNCS.EXCH.64 URZ, [UR4+0x1c8], UR6 ;  /* 0x0001c80604ff75b2 */ /* 0x0004620008000100 */
[----:B------:R-:W-:Y:S01]  /*0bf0*/  NOP ;  /* 0x0000000000007918 */ /* 0x000fe20000000000 */
.L_x_12:
[----:B------:R-:W4:Y:S01]  /*0c00*/  SHFL.IDX PT, R0, R87, RZ, 0x1f ;  /* 0x00001fff57007589 */ /* 0x000f2200000e0000 */
[----:B------:R-:W-:Y:S01]  /*0c10*/  NOP ;  /* 0x0000000000007918 */ /* 0x000fe20000000000 */
[----:B----4-:R-:W-:-:S13]  /*0c20*/  ISETP.NE.AND P0, PT, R0, 0x4, PT ;  /* 0x000000040000780c */ /* 0x010fda0003f05270 */
[----:B------:R-:W-:Y:S05]  /*0c30*/  @P0 BRA `(.L_x_13) ;  /* 0x0000000000400947 */ /* 0x000fea0003800000 */
[----:B--23--:R-:W-:Y:S01]  /*0c40*/  UMOV UR4, 0x1e0 ;  /* 0x000001e000047882 */ /* 0x00cfe20000000000 */
[----:B------:R-:W-:Y:S01]  /*0c50*/  UMOV UR6, 0x400 ;  /* 0x0000040000067882 */ /* 0x000fe20000000000 */
[----:B------:R-:W-:Y:S01]  /*0c60*/  USEL UR4, UR4, 0x1a0, UP3 ;  /* 0x000001a004047887 */ /* 0x000fe20009800000 */
        /* <DEDUP_REMOVED lines=9> */
[----:B------:R-:W2:Y:S02]  /*0d00*/  FENCE.VIEW.ASYNC.S ;  /* 0x00000000000073c6 */ /* 0x000ea40000000000 */
[----:B--2---:R4:W2:Y:S08]  /*0d10*/  SYNCS.EXCH.64 URZ, [UR6+0x1d0], UR8 ;  /* 0x0001d00806ff75b2 */ /* 0x0048b00008000100 */
[----:B------:R4:W3:Y:S02]  /*0d20*/  SYNCS.EXCH.64 URZ, [UR6+0x1d8], UR4 ;  /* 0x0001d80406ff75b2 */ /* 0x0008e40008000100 */
[----:B----4-:R-:W-:Y:S01]  /*0d30*/  NOP ;  /* 0x0000000000007918 */ /* 0x010fe20000000000 */
.L_x_13:
[----:B------:R-:W4:Y:S01]  /*0d40*/  SHFL.IDX PT, R0, R87, RZ, 0x1f ;  /* 0x00001fff57007589 */ /* 0x000f2200000e0000 */
[----:B------:R-:W-:Y:S01]  /*0d50*/  ISETP.NE.OR P1, PT, RZ, UR18, !P1 ;  /* 0x00000012ff007c0c */ /* 0x000fe2000cf25670 */
[----:B------:R-:W-:Y:S01]  /*0d60*/  NOP ;  /* 0x0000000000007918 */ /* 0x000fe20000000000 */
[----:B----4-:R-:W-:-:S13]  /*0d70*/  ISETP.NE.AND P0, PT, R0, 0x5, PT ;  /* 0x000000050000780c */ /* 0x010fda0003f05270 */
[----:B------:R-:W-:Y:S05]  /*0d80*/  @P0 BRA `(.L_x_14) ;  /* 0x0000000000440947 */ /* 0x000fea0003800000 */
[----:B--23--:R-:W-:Y:S01]  /*0d90*/  UMOV UR4, 0x400 ;  /* 0x0000040000047882 */ /* 0x00cfe20000000000 */
        /* <DEDUP_REMOVED lines=12> */
[----:B------:R4:W3:Y:S01]  /*0e60*/  SYNCS.EXCH.64 URZ, [UR4+0x1f0], UR8 ;  /* 0x0001f00804ff75b2 */ /* 0x0008e20008000100 */
[----:B------:R4:W1:Y:S01]  /*0e70*/  SYNCS.EXCH.64 URZ, [UR4+0x1e8], UR6 ;  /* 0x0001e80604ff75b2 */ /* 0x0008620008000100 */
[----:B------:R4:W1:Y:S02]  /*0e80*/  SYNCS.EXCH.64 URZ, [UR4+0x1f8], UR8 ;  /* 0x0001f80804ff75b2 */ /* 0x0008640008000100 */
[----:B----4-:R-:W-:Y:S01]  /*0e90*/  NOP ;  /* 0x0000000000007918 */ /* 0x010fe20000000000 */
.L_x_14:
[----:B------:R-:W-:Y:S01]  /*0ea0*/  VOTEU.ALL UP0, P1 ;  /* 0x0000000000ff7886 */ /* 0x000fe20000800000 */
[----:B--23--:R-:W-:Y:S01]  /*0eb0*/  UMOV UR4, 0x20 ;  /* 0x0000002000047882 */ /* 0x00cfe20000000000 */
[----:B------:R-:W2:Y:S01]  /*0ec0*/  LDCU UR7, c[0x0][0x36c] ;  /* 0x00006d80ff0777ac */ /* 0x000ea20008000800 */
[----:B------:R-:W-:Y:S01]  /*0ed0*/  NOP ;  /* 0x0000000000007918 */ /* 0x000fe20000000000 */
[----:B-1----:R-:W-:Y:S01]  /*0ee0*/  LOP3.LUT R3, R99, 0x1f, RZ, 0xc0, !PT ;  /* 0x0000001f63037812 */ /* 0x002fe200078ec0ff */
[----:B------:R-:W-:Y:S01]  /*0ef0*/  @!UP0 UMOV UR6, 0x400 ;  /* 0x0000040000068882 */ /* 0x000fe20000000000 */
[----:B------:R-:W-:-:S04]  /*0f00*/  @!UP0 UIADD3 UR4, UPT, UPT, -UR4, 0x100000, URZ ;  /* 0x0010000004048890 */ /* 0x000fc8000fffe1ff */
[----:B------:R-:W-:Y:S02]  /*0f10*/  @!UP0 USHF.L.U32 UR5, UR4, 0xb, URZ ;  /* 0x0000000b04058899 */ /* 0x000fe400080006ff */
[----:B------:R-:W-:Y:S02]  /*0f20*/  @!UP0 USHF.L.U32 UR4, UR4, 0x1, URZ ;  /* 0x0000000104048899 */ /* 0x000fe400080006ff */
[----:B------:R-:W-:Y:S01]  /*0f30*/  @!UP0 ULEA UR6, UR50, UR6, 0x18 ;  /* 0x0000000632068291 */ /* 0x000fe2000f8ec0ff */
[----:B------:R-:W-:Y:S01]  /*0f40*/  VOTEU.ALL UP0, P1 ;  /* 0x0000000000ff7886 */ /* 0x000fe20000800000 */
[----:B------:R-:W-:Y:S02]  /*0f50*/  UISETP.NE.AND UP4, UPT, UR18, URZ, UPT ;  /* 0x000000ff1200728c */ /* 0x000fe4000bf85270 */
[----:B--2---:R-:W-:Y:S01]  /*0f60*/  UISETP.EQ.U32.AND UP6, UPT, UR7, 0x1, UPT ;  /* 0x000000010700788c */ /* 0x004fe2000bfc2070 */
[----:B------:R-:W1:Y:S07]  /*0f70*/  FENCE.VIEW.ASYNC.S ;  /* 0x00000000000073c6 */ /* 0x000e6e0000000000 */
[----:B-1----:R1:W2:Y:S01]  /*0f80*/  @!UP0 SYNCS.EXCH.64 URZ, [UR6+0x200], UR4 ;  /* 0x0002000406ff85b2 */ /* 0x0022a20008000100 */
[----:B------:R-:W-:Y:S05]  /*0f90*/  BRA.U !UP6, `(.L_x_15) ;  /* 0x000000010e087547 */ /* 0x000fea000b800000 */
[----:B--2---:R-:W-:Y:S01]  /*0fa0*/  UCGABAR_ARV ;  /* 0x00000000000079c7 */ /* 0x004fe20008000000 */
[----:B------:R-:W-:Y:S05]  /*0fb0*/  BRA `(.L_x_16) ;  /* 0x0000000000047947 */ /* 0x000fea0003800000 */
.L_x_15:
[----:B--2---:R-:W-:Y:S01]  /*0fc0*/  NOP ;  /* 0x0000000000007918 */ /* 0x004fe20000000000 */
.L_x_16:
[----:B------:R-:W2:Y:S01]  /*0fd0*/  S2UR UR22, SR_CTAID.X ;  /* 0x00000000001679c3 */ /* 0x000ea20000002500 */
[----:B------:R-:W-:-:S05]  /*0fe0*/  CS2R.32 R91, SR_CgaSize ;  /* 0x00000000005b7805 */ /* 0x000fca0000008a00 */
[----:B------:R-:W-:-:S05]  /*0ff0*/  IMAD R91, R91, -0xa0, RZ ;  /* 0xffffff605b5b7824 */ /* 0x000fca00078e02ff */
[----:B-1----:R-:W-:-:S14]  /*1000*/  R2UR UR5, R91 ;  /* 0x000000005b0572ca */ /* 0x002fdc00000e0000 */
[----:B------:R-:W1:Y:S01]  /*1010*/  LDCU UR5, c[0x0][UR5+0x2b0] ;  /* 0x00005600050577ac */ /* 0x000e620008000800 */
[----:B------:R-:W-:-:S05]  /*1020*/  CS2R.32 R91, SR_CgaSize ;  /* 0x00000000005b7805 */ /* 0x000fca0000008a00 */
[----:B------:R-:W-:-:S05]  /*1030*/  IMAD R91, R91, -0xa0, RZ ;  /* 0xffffff605b5b7824 */ /* 0x000fca00078e02ff */
[----:B------:R-:W-:-:S14]  /*1040*/  R2UR UR4, R91 ;  /* 0x000000005b0472ca */ /* 0x000fdc00000e0000 */
[----:B------:R-:W3:Y:S01]  /*1050*/  LDCU UR4, c[0x0][UR4+0x2b4] ;  /* 0x00005680040477ac */ /* 0x000ee20008000800 */
[----:B------:R-:W4:Y:S01]  /*1060*/  S2UR UR19, SR_CTAID.Y ;  /* 0x00000000001379c3 */ /* 0x000f220000002600 */
[----:B------:R-:W-:-:S05]  /*1070*/  CS2R.32 R91, SR_CgaSize ;  /* 0x00000000005b7805 */ /* 0x000fca0000008a00 */
[----:B------:R-:W-:-:S05]  /*1080*/  IMAD R91, R91, -0xa0, RZ ;  /* 0xffffff605b5b7824 */ /* 0x000fca00078e02ff */
[----:B------:R-:W-:-:S14]  /*1090*/  R2UR UR7, R91 ;  /* 0x000000005b0772ca */ /* 0x000fdc00000e0000 */
[----:B------:R-:W3:Y:S01]  /*10a0*/  LDCU UR7, c[0x0][UR7+0x2a0] ;  /* 0x00005400070777ac */ /* 0x000ee20008000800 */
[----:B------:R-:W-:-:S05]  /*10b0*/  CS2R.32 R91, SR_CgaSize ;  /* 0x00000000005b7805 */ /* 0x000fca0000008a00 */
[----:B------:R-:W-:-:S05]  /*10c0*/  IMAD R91, R91, -0xa0, RZ ;  /* 0xffffff605b5b7824 */ /* 0x000fca00078e02ff */
[----:B------:R-:W-:-:S14]  /*10d0*/  R2UR UR8, R91 ;  /* 0x000000005b0872ca */ /* 0x000fdc00000e0000 */
[----:B------:R-:W3:Y:S01]  /*10e0*/  LDCU UR8, c[0x0][UR8+0x2a4] ;  /* 0x00005480080877ac */ /* 0x000ee20008000800 */
[----:B------:R-:W3:Y:S01]  /*10f0*/  LDCU UR20, c[0x0][0xb24] ;  /* 0x00016480ff1477ac */ /* 0x000ee20008000800 */
[----:B------:R-:W3:Y:S01]  /*1100*/  LDCU UR39, c[0x0][0xb24] ;  /* 0x00016480ff2777ac */ /* 0x000ee20008000800 */
[----:B--2---:R-:W-:Y:S01]  /*1110*/  I2FP.F32.U32 R2, UR22 ;  /* 0x0000001600027c45 */ /* 0x004fe20008201000 */
[----:B------:R-:W2:Y:S04]  /*1120*/  LDCU UR24, c[0x0][0xb30] ;  /* 0x00016600ff1877ac */ /* 0x000ea80008000800 */
[----:B-1----:R-:W-:Y:S01]  /*1130*/  FMUL R2, R2, UR5 ;  /* 0x0000000502027c20 */ /* 0x002fe20008400000 */
[----:B----4-:R-:W-:-:S05]  /*1140*/  I2FP.F32.U32 R0, UR19 ;  /* 0x0000001300007c45 */ /* 0x010fca0008201000 */
[----:B------:R-:W1:Y:S01]  /*1150*/  F2I.U32.TRUNC.NTZ R2, R2 ;  /* 0x0000000200027305 */ /* 0x000e62000020f000 */
[----:B---3--:R-:W-:-:S07]  /*1160*/  FMUL R0, R0, UR4 ;  /* 0x0000000400007c20 */ /* 0x008fce0008400000 */
[----:B------:R-:W3:Y:S01]  /*1170*/  F2I.U32.TRUNC.NTZ R0, R0 ;  /* 0x0000000000007305 */ /* 0x000ee2000020f000 */
[----:B-1----:R-:W-:Y:S02]  /*1180*/  R2UR UR4, R2 ;  /* 0x00000000020472ca */ /* 0x002fe400000e0000 */
[----:B------:R-:W-:Y:S02]  /*1190*/  PRMT R2, RZ, 0x7610, R2 ;  /* 0x00007610ff027816 */ /* 0x000fe40000000002 */
[----:B---3--:R-:W-:Y:S02]  /*11a0*/  R2UR UR6, R0 ;  /* 0x00000000000672ca */ /* 0x008fe400000e0000 */
[----:B------:R-:W-:-:S07]  /*11b0*/  PRMT R0, RZ, 0x7610, R0 ;  /* 0x00007610ff007816 */ /* 0x000fce0000000000 */
[----:B------:R-:W-:-:S04]  /*11c0*/  UIADD3 UR5, UPT, UPT, -UR4, URZ, URZ ;  /* 0x000000ff04057290 */ /* 0x000fc8000fffe1ff */
[----:B------:R-:W-:Y:S02]  /*11d0*/  UIMAD UR5, UR7, UR5, UR22 ;  /* 0x00000005070572a4 */ /* 0x000fe4000f8e0216 */
[----:B------:R-:W-:-:S04]  /*11e0*/  UIADD3 UR4, UPT, UPT, -UR6, URZ, URZ ;  /* 0x000000ff06047290 */ /* 0x000fc8000fffe1ff */
[----:B------:R-:W-:Y:S01]  /*11f0*/  IMAD.U32 R91, RZ, RZ, UR5 ;  /* 0x00000005ff5b7e24 */ /* 0x000fe2000f8e00ff */
[----:B------:R-:W-:-:S06]  /*1200*/  UIMAD UR4, UR8, UR4, UR19 ;  /* 0x00000004080472a4 */ /* 0x000fcc000f8e0213 */
[----:B------:R-:W-:Y:S01]  /*1210*/  IMAD.U32 R90, RZ, RZ, UR4 ;  /* 0x00000004ff5a7e24 */ /* 0x000fe2000f8e00ff */
[----:B--2---:R-:W-:Y:S06]  /*1220*/  BRA.U UP4, `(.L_x_17) ;  /* 0x0000000104307547 */ /* 0x004fec000b800000 */
[----:B------:R-:W-:Y:S01]  /*1230*/  R2UR UR5, R90 ;  /* 0x000000005a0572ca */ /* 0x000fe200000e0000 */
[----:B------:R-:W-:Y:S01]  /*1240*/  UMOV UR7, 0x3 ;  /* 0x0000000300077882 */ /* 0x000fe20000000000 */
[----:B------:R-:W-:-:S11]  /*1250*/  R2UR UR4, R91 ;  /* 0x000000005b0472ca */ /* 0x000fd600000e0000 */
[----:B------:R-:W-:-:S04]  /*1260*/  UISETP.NE.AND UP0, UPT, UR5, URZ, UPT ;  /* 0x000000ff0500728c */ /* 0x000fc8000bf05270 */
[----:B------:R-:W-:Y:S02]  /*1270*/  UISETP.LT.U32.OR UP0, UPT, UR4, 0x2, !UP0 ;  /* 0x000000020400788c */ /* 0x000fe4000c701470 */
[----:B------:R-:W-:Y:S02]  /*1280*/  ULOP3.LUT UR4, UR4, 0xfffffffe, URZ, 0xc0, !UPT ;  /* 0xfffffffe04047892 */ /* 0x000fe4000f8ec0ff */
[----:B------:R-:W-:Y:S02]  /*1290*/  USEL UR6, URZ, 0x1, !UP0 ;  /* 0x00000001ff067887 */ /* 0x000fe4000c000000 */
[----:B------:R-:W-:Y:S02]  /*12a0*/  USEL UR5, URZ, 0x2, !UP0 ;  /* 0x00000002ff057887 */ /* 0x000fe4000c000000 */
[----:B------:R-:W-:Y:S02]  /*12b0*/  USHF.L.U32 UR4, UR7, UR4, URZ ;  /* 0x0000000407047299 */ /* 0x000fe400080006ff */
[----:B------:R-:W-:-:S04]  /*12c0*/  UIADD3 UR5, UPT, UPT, UR6, UR5, URZ ;  /* 0x0000000506057290 */ /* 0x000fc8000fffe0ff */
[----:B------:R-:W-:Y:S02]  /*12d0*/  IMAD.U32 R0, RZ, RZ, UR4 ;  /* 0x00000004ff007e24 */ /* 0x000fe4000f8e00ff */
[----:B------:R-:W-:-:S07]  /*12e0*/  IMAD.U32 R2, RZ, RZ, UR5 ;  /* 0x00000005ff027e24 */ /* 0x000fce000f8e00ff */
.L_x_17:
[----:B------:R-:W1:Y:S01]  /*12f0*/  S2UR UR51, SR_CTAID.Z ;  /* 0x00000000003379c3 */ /* 0x000e620000002700 */
[----:B------:R-:W-:Y:S01]  /*1300*/  UISETP.GE.AND UP0, UPT, UR20, 0x1, UPT ;  /* 0x000000011400788c */ /* 0x000fe2000bf06270 */
[----:B------:R-:W-:-:S08]  /*1310*/  UMOV UR21, UR22 ;  /* 0x0000001600157c82 */ /* 0x000fd00008000000 */
[----:B------:R-:W-:Y:S05]  /*1320*/  BRA.U !UP0, `(.L_x_18) ;  /* 0x0000000108d47547 */ /* 0x000fea000b800000 */
[----:B------:R-:W2:Y:S01]  /*1330*/  LDCU.128 UR12, c[0x0][0xb10] ;  /* 0x00016200ff0c77ac */ /* 0x000ea20008000c00 */
[----:B------:R-:W3:Y:S01]  /*1340*/  LDCU UR23, c[0x0][0xb0c] ;  /* 0x00016180ff1777ac */ /* 0x000ee20008000800 */
[----:B------:R-:W4:Y:S01]  /*1350*/  LDCU UR6, c[0x0][0x370] ;  /* 0x00006e00ff0677ac */ /* 0x000f220008000800 */
[----:B------:R-:W1:Y:S01]  /*1360*/  LDCU UR7, c[0x0][0x374] ;  /* 0x00006e80ff0777ac */ /* 0x000e620008000800 */
[----:B------:R-:W1:Y:S01]  /*1370*/  LDCU UR21, c[0x0][0xb20] ;  /* 0x00016400ff1577ac */ /* 0x000e620008000800 */
[----:B--2---:R-:W-:Y:S02]  /*1380*/  UIMAD.WIDE.U32 UR4, UR22, UR12, URZ ;  /* 0x0000000c160472a5 */ /* 0x004fe4000f8e00ff */
[----:B---3--:R-:W-:Y:S01]  /*1390*/  UISETP.NE.AND UP0, UPT, UR23, 0x1, UPT ;  /* 0x000000011700788c */ /* 0x008fe2000bf05270 */
[----:B------:R-:W2:Y:S01]  /*13a0*/  LDCU.64 UR8, c[0x0][0xb28] ;  /* 0x00016500ff0877ac */ /* 0x000ea20008000a00 */
[----:B----4-:R-:W-:-:S03]  /*13b0*/  UIMAD.WIDE.U32 UR10, UR6, UR12, URZ ;  /* 0x0000000c060a72a5 */ /* 0x010fc6000f8e00ff */
[----:B------:R-:W-:Y:S01]  /*13c0*/  UMOV UR4, UR5 ;  /* 0x0000000500047c82 */ /* 0x000fe20008000000 */
[----:B------:R-:W-:Y:S02]  /*13d0*/  UISETP.NE.AND UP2, UPT, UR20, 0x1, UPT ;  /* 0x000000011400788c */ /* 0x000fe4000bf45270 */
[----:B------:R-:W-:Y:S01]  /*13e0*/  USHF.R.U32.HI UR4, URZ, UR13, UR4 ;  /* 0x0000000dff047299 */ /* 0x000fe20008011604 */
[----:B------:R-:W-:Y:S01]  /*13f0*/  UMOV UR10, UR11 ;  /* 0x0000000b000a7c82 */ /* 0x000fe20008000000 */
[----:B------:R-:W-:Y:S02]  /*1400*/  UIMAD.WIDE.U32 UR16, UR19, UR15, URZ ;  /* 0x0000000f131072a5 */ /* 0x000fe4000f8e00ff */
[----:B------:R-:W-:Y:S02]  /*1410*/  USEL UR5, UR22, UR4, !UP0 ;  /* 0x0000000416057287 */ /* 0x000fe4000c000000 */
[----:B------:R-:W-:Y:S02]  /*1420*/  @UP0 USHF.R.U32.HI UR6, URZ, UR13, UR10 ;  /* 0x0000000dff060299 */ /* 0x000fe4000801160a */
[----:B------:R-:W-:-:S02]  /*1430*/  UISETP.NE.AND UP0, UPT, UR14, 0x1, UPT ;  /* 0x000000010e00788c */ /* 0x000fc4000bf05270 */
[----:B-1----:R-:W-:Y:S02]  /*1440*/  UIMAD.WIDE.U32 UR10, UR7, UR15, URZ ;  /* 0x0000000f070a72a5 */ /* 0x002fe4000f8e00ff */
[----:B--2---:R-:W-:Y:S01]  /*1450*/  UIMAD.WIDE.U32 UR12, UR6, UR8, URZ ;  /* 0x00000008060c72a5 */ /* 0x004fe2000f8e00ff */
[----:B------:R-:W-:Y:S02]  /*1460*/  UMOV UR4, UR17 ;  /* 0x0000001100047c82 */ /* 0x000fe40008000000 */
[----:B------:R-:W-:Y:S02]  /*1470*/  USHF.R.U32.HI UR4, URZ, UR21, UR4 ;  /* 0x00000015ff047299 */ /* 0x000fe40008011604 */
[----:B------:R-:W-:Y:S02]  /*1480*/  UMOV UR10, UR11 ;  /* 0x0000000b000a7c82 */ /* 0x000fe40008000000 */
[----:B------:R-:W-:Y:S01]  /*1490*/  UMOV UR12, UR13 ;  /* 0x0000000d000c7c82 */ /* 0x000fe20008000000 */
[----:B------:R-:W-:-:S02]  /*14a0*/  @UP0 USHF.R.U32.HI UR7, URZ, UR21, UR10 ;  /* 0x00000015ff070299 */ /* 0x000fc4000801160a */
[----:B------:R-:W-:Y:S02]  /*14b0*/  USEL UR4, UR19, UR4, !UP0 ;  /* 0x0000000413047287 */ /* 0x000fe4000c000000 */
[----:B------:R-:W-:Y:S02]  /*14c0*/  UIMAD.WIDE.U32 UR10, UR7, UR8, URZ ;  /* 0x00000008070a72a5 */ /* 0x000fe4000f8e00ff */
[----:B------:R-:W-:Y:S02]  /*14d0*/  @UP2 USHF.R.U32.HI UR6, URZ, UR9, UR12 ;  /* 0x00000009ff062299 */ /* 0x000fe4000801160c */
[----:B------:R-:W-:Y:S02]  /*14e0*/  UIMAD.WIDE.U32 UR12, UR4, UR8, URZ ;  /* 0x00000008040c72a5 */ /* 0x000fe4000f8e00ff */
[----:B------:R-:W-:Y:S01]  /*14f0*/  UIADD3 UR21, UPT, UPT, -UR5, URZ, URZ ;  /* 0x000000ff05157290 */ /* 0x000fe2000fffe1ff */
[----:B------:R-:W-:Y:S02]  /*1500*/  UMOV UR10, UR11 ;  /* 0x0000000b000a7c82 */ /* 0x000fe40008000000 */
[----:B------:R-:W-:-:S02]  /*1510*/  @UP2 USHF.R.U32.HI UR7, URZ, UR9, UR10 ;  /* 0x00000009ff072299 */ /* 0x000fc4000801160a */
[----:B------:R-:W-:Y:S02]  /*1520*/  UIMAD UR10, UR6, UR20, URZ ;  /* 0x00000014060a72a4 */ /* 0x000fe4000f8e02ff */
[----:B------:R-:W-:Y:S02]  /*1530*/  UIMAD UR7, UR7, UR20, URZ ;  /* 0x00000014070772a4 */ /* 0x000fe4000f8e02ff */
[----:B------:R-:W-:Y:S02]  /*1540*/  UIMAD UR21, UR23, UR21, UR22 ;  /* 0x00000015171572a4 */ /* 0x000fe4000f8e0216 */
[----:B------:R-:W-:-:S03]  /*1550*/  UISETP.GE.AND UP0, UPT, UR4, UR7, UPT ;  /* 0x000000070400728c */ /* 0x000fc6000bf06270 */
[----:B------:R-:W-:Y:S01]  /*1560*/  UMOV UR7, UR13 ;  /* 0x0000000d00077c82 */ /* 0x000fe20008000000 */
[----:B------:R-:W-:Y:S02]  /*1570*/  UISETP.GE.OR UP0, UPT, UR5, UR10, UP0 ;  /* 0x0000000a0500728c */ /* 0x000fe40008706670 */
[----:B------:R-:W-:Y:S02]  /*1580*/  UIMAD.WIDE.U32 UR10, UR5, UR8, URZ ;  /* 0x00000008050a72a5 */ /* 0x000fe4000f8e00ff */
[----:B------:R-:W-:Y:S02]  /*1590*/  USHF.R.U32.HI UR7, URZ, UR9, UR7 ;  /* 0x00000009ff077299 */ /* 0x000fe40008011607 */
[----:B------:R-:W-:Y:S02]  /*15a0*/  UIADD3 UR10, UPT, UPT, -UR4, URZ, URZ ;  /* 0x000000ff040a7290 */ /* 0x000fe4000fffe1ff */
[----:B------:R-:W-:Y:S02]  /*15b0*/  USEL UR7, UR4, UR7, !UP2 ;  /* 0x0000000704077287 */ /* 0x000fe4000d000000 */
[----:B------:R-:W-:Y:S01]  /*15c0*/  UIMAD UR10, UR14, UR10, UR19 ;  /* 0x0000000a0e0a72a4 */ /* 0x000fe2000f8e0213 */
[----:B------:R-:W-:-:S02]  /*15d0*/  @!UP0 UMOV UR8, UR11 ;  /* 0x0000000b00088c82 */ /* 0x000fc40008000000 */
[----:B------:R-:W-:Y:S02]  /*15e0*/  @!UP0 USHF.R.U32.HI UR8, URZ, UR9, UR8 ;  /* 0x00000009ff088299 */ /* 0x000fe40008011608 */
[----:B------:R-:W-:Y:S02]  /*15f0*/  UIADD3 UR9, UPT, UPT, -UR7, URZ, URZ ;  /* 0x000000ff07097290 */ /* 0x000fe4000fffe1ff */
[----:B------:R-:W-:Y:S02]  /*1600*/  @!UP0 USEL UR8, UR5, UR8, !UP2 ;  /* 0x0000000805088287 */ /* 0x000fe4000d000000 */
[----:B------:R-:W-:Y:S02]  /*1610*/  UIMAD UR9, UR20, UR9, UR4 ;  /* 0x00000009140972a4 */ /* 0x000fe4000f8e0204 */
[----:B------:R-:W-:Y:S02]  /*1620*/  @!UP0 UIADD3 UR7, UPT, UPT, UR7, -UR8, URZ ;  /* 0x8000000807078290 */ /* 0x000fe4000fffe0ff */
[----:B------:R-:W-:-:S02]  /*1630*/  @!UP0 UIMAD UR6, UR9, UR6, UR8 ;  /* 0x00000006090682a4 */ /* 0x000fc4000f8e0208 */
[----:B------:R-:W-:-:S04]  /*1640*/  @!UP0 UIMAD UR4, UR7, UR20, UR5 ;  /* 0x00000014070482a4 */ /* 0x000fc8000f8e0205 */
[----:B------:R-:W-:Y:S01]  /*1650*/  UIMAD UR19, UR4, UR14, UR10 ;  /* 0x0000000e041372a4 */ /* 0x000fe2000f8e020a */
[----:B------:R-:W-:Y:S02]  /*1660*/  @!UP0 UMOV UR5, UR6 ;  /* 0x0000000600058c82 */ /* 0x000fe40008000000 */
[----:B------:R-:W-:-:S12]  /*1670*/  UIMAD UR21, UR5, UR23, UR21 ;  /* 0x00000017051572a4 */ /* 0x000fd8000f8e0215 */
.L_x_18:
[----:B------:R-:W-:-:S09]  /*1680*/  UISETP.NE.AND UP0, UPT, UR24, 0x1, UPT ;  /* 0x000000011800788c */ /* 0x000fd2000bf05270 */
[----:B------:R-:W-:Y:S05]  /*1690*/  BRA.U UP0, `(.L_x_19) ;  /* 0x0000000100407547 */ /* 0x000fea000b800000 */
[----:B------:R-:W2:Y:S01]  /*16a0*/  LDCU.128 UR8, c[0x0][0xb10] ;  /* 0x00016200ff0877ac */ /* 0x000ea20008000c00 */
[----:B------:R-:W3:Y:S01]  /*16b0*/  LDCU UR12, c[0x0][0xb0c] ;  /* 0x00016180ff0c77ac */ /* 0x000ee20008000800 */
[----:B------:R-:W4:Y:S01]  /*16c0*/  LDCU UR13, c[0x0][0xb20] ;  /* 0x00016400ff0d77ac */ /* 0x000f220008000800 */
[----:B--2---:R-:W-:Y:S02]  /*16d0*/  UIMAD.WIDE.U32 UR4, UR21, UR8, URZ ;  /* 0x00000008150472a5 */ /* 0x004fe4000f8e00ff */
[----:B------:R-:W-:Y:S02]  /*16e0*/  UIMAD.WIDE.U32 UR6, UR19, UR11, URZ ;  /* 0x0000000b130672a5 */ /* 0x000fe4000f8e00ff */
[----:B---3--:R-:W-:Y:S02]  /*16f0*/  UISETP.NE.AND UP0, UPT, UR12, 0x1, UPT ;  /* 0x000000010c00788c */ /* 0x008fe4000bf05270 */
[----:B------:R-:W-:-:S03]  /*1700*/  USHF.R.U32.HI UR5, URZ, UR9, UR5 ;  /* 0x00000009ff057299 */ /* 0x000fc60008011605 */
[----:B------:R-:W-:Y:S01]  /*1710*/  UMOV UR4, UR7 ;  /* 0x0000000700047c82 */ /* 0x000fe20008000000 */
[----:B------:R-:W-:Y:S02]  /*1720*/  USEL UR5, UR21, UR5, !UP0 ;  /* 0x0000000515057287 */ /* 0x000fe4000c000000 */
[----:B------:R-:W-:Y:S02]  /*1730*/  UISETP.NE.AND UP0, UPT, UR10, 0x1, UPT ;  /* 0x000000010a00788c */ /* 0x000fe4000bf05270 */
[----:B----4-:R-:W-:-:S04]  /*1740*/  USHF.R.U32.HI UR4, URZ, UR13, UR4 ;  /* 0x0000000dff047299 */ /* 0x010fc80008011604 */
[----:B------:R-:W-:-:S04]  /*1750*/  USEL UR4, UR19, UR4, !UP0 ;  /* 0x0000000413047287 */ /* 0x000fc8000c000000 */
[----:B------:R-:W-:Y:S02]  /*1760*/  UIADD3 UR6, UPT, UPT, -UR4, UR5, URZ ;  /* 0x0000000504067290 */ /* 0x000fe4000fffe1ff */
[----:B------:R-:W-:Y:S02]  /*1770*/  UIADD3 UR4, UPT, UPT, UR4, -UR5, URZ ;  /* 0x8000000504047290 */ /* 0x000fe4000fffe0ff */
[----:B------:R-:W-:Y:S02]  /*1780*/  UIMAD UR19, UR6, UR10, UR19 ;  /* 0x0000000a061372a4 */ /* 0x000fe4000f8e0213 */
[----:B------:R-:W-:-:S12]  /*1790*/  UIMAD UR21, UR4, UR12, UR21 ;  /* 0x0000000c041572a4 */ /* 0x000fd8000f8e0215 */
.L_x_19:
[----:B------:R-:W-:Y:S05]  /*17a0*/  BRA.U !UP6, `(.L_x_20) ;  /* 0x000000010e0c7547 */ /* 0x000fea000b800000 */
[----:B------:R-:W-:Y:S01]  /*17b0*/  UCGABAR_WAIT ;  /* 0x0000000000007dc7 */ /* 0x000fe20008000000 */
[----:B------:R-:W-:Y:S01]  /*17c0*/  CCTL.IVALL ;  /* 0x00000000ff00798f */ /* 0x000fe20002000000 */
[----:B------:R-:W-:Y:S05]  /*17d0*/  BRA `(.L_x_21) ;  /* 0x0000000000047947 */ /* 0x000fea0003800000 */
.L_x_20:
[----:B------:R-:W-:Y:S06]  /*17e0*/  BAR.SYNC.DEFER_BLOCKING 0x0 ;  /* 0x0000000000007b1d */ /* 0x000fec0000010000 */
.L_x_21:
[----:B------:R-:W-:Y:S05]  /*17f0*/  BRA.U UP5, `(.L_x_22) ;  /* 0x0000002505e07547 */ /* 0x000fea000b800000 */
[----:B------:R-:W2:Y:S01]  /*1800*/  LDCU UR8, c[0x0][0x390] ;  /* 0x00007200ff0877ac */ /* 0x000ea20008000800 */
[----:B------:R-:W-:Y:S01]  /*1810*/  PLOP3.LUT P1, PT, PT, PT, UP3, 0x80, 0x8 ;  /* 0x000000000008781c */ /* 0x000fe20003f2f038 */
[----:B------:R-:W-:Y:S01]  /*1820*/  IMAD.MOV.U32 R2, RZ, RZ, RZ ;  /* 0x000000ffff027224 */ /* 0x000fe200078e00ff */
[----:B------:R-:W-:Y:S01]  /*1830*/  ISETP.EQ.OR P2, PT, R3, RZ, P3 ;  /* 0x000000ff0300720c */ /* 0x000fe20001f42670 */
[----:B------:R-:W3:Y:S01]  /*1840*/  LDCU UR7, c[0x0][0x5c0] ;  /* 0x0000b800ff0777ac */ /* 0x000ee20008000800 */
[----:B------:R-:W-:Y:S01]  /*1850*/  PLOP3.LUT P1, PT, P1, PT, PT, 0x8, 0x80 ;  /* 0x000000000080781c */ /* 0x000fe20000f2e170 */
[----:B------:R-:W-:Y:S02]  /*1860*/  UISETP.NE.AND UP0, UPT, UR18, URZ, UPT ;  /* 0x000000ff1200728c */ /* 0x000fe4000bf05270 */
[----:B------:R-:W-:Y:S02]  /*1870*/  USHF.L.U32 UR6, UR22, 0x6, URZ ;  /* 0x0000000616067899 */ /* 0x000fe400080006ff */
[----:B------:R-:W-:Y:S01]  /*1880*/  USEL UR38, UR53, 0x2, UP0 ;  /* 0x0000000235267887 */ /* 0x000fe20008000000 */
[----:B------:R-:W4:Y:S01]  /*1890*/  LDCU UR50, c[0x0][0x370] ;  /* 0x00006e00ff3277ac */ /* 0x000f220008000800 */
[----:B--2---:R-:W-:Y:S01]  /*18a0*/  UIADD3 UR5, UPT, UPT, UR8, 0x3f, URZ ;  /* 0x0000003f08057890 */ /* 0x004fe2000fffe0ff */
[----:B------:R-:W2:Y:S03]  /*18b0*/  LDCU.64 UR42, c[0x0][0x348] ;  /* 0x00006900ff2a77ac */ /* 0x000ea60008000a00 */
[----:B------:R-:W-:-:S02]  /*18c0*/  USHF.R.S32.HI UR4, URZ, 0x1f, UR5 ;  /* 0x0000001fff047899 */ /* 0x000fc40008011405 */
[----:B---3--:R-:W-:Y:S02]  /*18d0*/  UIADD3 UR7, UPT, UPT, UR7, 0x7f, URZ ;  /* 0x0000007f07077890 */ /* 0x008fe4000fffe0ff */
[----:B------:R-:W-:Y:S02]  /*18e0*/  ULEA.HI UR4, UR4, UR5, URZ, 0x6 ;  /* 0x0000000504047291 */ /* 0x000fe4000f8f30ff */
[----:B------:R-:W-:Y:S02]  /*18f0*/  UIADD3 UR5, UPT, UPT, UR8, -0x1, URZ ;  /* 0xffffffff08057890 */ /* 0x000fe4000fffe0ff */
[----:B------:R-:W-:Y:S02]  /*1900*/  USHF.R.S32.HI UR52, URZ, 0x6, UR4 ;  /* 0x00000006ff347899 */ /* 0x000fe40008011404 */
[----:B------:R-:W-:Y:S02]  /*1910*/  UISETP.GE.U32.AND UP1, UPT, UR5, -0x7f, UPT ;  /* 0xffffff810500788c */ /* 0x000fe4000bf26070 */
[----:B------:R-:W-:-:S02]  /*1920*/  UISETP.LT.U32.AND UP0, UPT, UR52, 0x1a, UPT ;  /* 0x0000001a3400788c */ /* 0x000fc4000bf01070 */
[----:B------:R-:W-:Y:S02]  /*1930*/  USHF.R.S32.HI UR4, URZ, 0x1f, UR7 ;  /* 0x0000001fff047899 */ /* 0x000fe40008011407 */
[----:B-1----:R-:W-:Y:S02]  /*1940*/  USEL UR51, UR52, 0x1a, UP0 ;  /* 0x0000001a34337887 */ /* 0x002fe40008000000 */
[----:B------:R-:W-:Y:S02]  /*1950*/  ULEA.HI UR4, UR4, UR7, URZ, 0x7 ;  /* 0x0000000704047291 */ /* 0x000fe4000f8f38ff */
[----:B------:R-:W-:Y:S02]  /*1960*/  UIADD3 UR37, UPT, UPT, UR51, -0x1, URZ ;  /* 0xffffffff33257890 */ /* 0x000fe4000fffe0ff */
[----:B------:R-:W-:Y:S02]  /*1970*/  @UP1 UIADD3 UR37, UPT, UPT, UR51, URZ, URZ ;  /* 0x000000ff33251290 */ /* 0x000fe4000fffe0ff */
[----:B------:R-:W-:-:S02]  /*1980*/  ULOP3.LUT UR49, UR6, 0x40, URZ, 0xc0, !UPT ;  /* 0x0000004006317892 */ /* 0x000fc4000f8ec0ff */
[----:B------:R-:W-:Y:S01]  /*1990*/  UIADD3 UR54, UPT, UPT, UR8, 0x7e, URZ ;  /* 0x0000007e08367890 */ /* 0x000fe2000fffe0ff */
[----:B------:R-:W1:Y:S01]  /*19a0*/  LDCU UR48, c[0x0][0x374] ;  /* 0x00006e80ff3077ac */ /* 0x000e620008000800 */
[----:B------:R-:W-:Y:S02]  /*19b0*/  USHF.R.S32.HI UR47, URZ, 0x7, UR4 ;  /* 0x00000007ff2f7899 */ /* 0x000fe40008011404 */
[----:B------:R-:W-:Y:S02]  /*19c0*/  UIADD3 UR53, UPT, UPT, UR52, -UR51, URZ ;  /* 0x8000003334357290 */ /* 0x000fe4000fffe0ff */
[----:B------:R-:W-:Y:S01]  /*19d0*/  UIADD3 UR37, UPT, UPT, UR37, 0x1, URZ ;  /* 0x0000000125257890 */ /* 0x000fe2000fffe0ff */
[----:B------:R-:W-:Y:S01]  /*19e0*/  UMOV UR23, 0x1 ;  /* 0x0000000100177882 */ /* 0x000fe20000000000 */
[----:B--2-4-:R-:W-:-:S10]  /*19f0*/  UMOV UR28, URZ ;  /* 0x000000ff001c7c82 */ /* 0x014fd40008000000 */
.L_x_40:
[----:B------:R-:W-:Y:S01]  /*1a00*/  IMAD.U32 R4, RZ, RZ, UR47 ;  /* 0x0000002fff047e24 */ /* 0x000fe2000f8e00ff */
[----:B------:R-:W2:Y:S04]  /*1a10*/  LDCU UR46, c[0x0][0x5c4] ;  /* 0x0000b880ff2e77ac */ /* 0x000ea80008000800 */
[-C--:B------:R-:W-:Y:S01]  /*1a20*/  IABS R0, R4.reuse ;  /* 0x0000000400007213 */ /* 0x080fe20000000000 */
[----:B------:R-:W-:Y:S01]  /*1a30*/  UMOV UR29, 0x400 ;  /* 0x00000400001d7882 */ /* 0x000fe20000000000 */
[----:B------:R-:W-:Y:S01]  /*1a40*/  IABS R4, R4 ;  /* 0x0000000400047213 */ /* 0x000fe20000000000 */
[----:B------:R-:W-:Y:S01]  /*1a50*/  UMOV UR15, URZ ;  /* 0x000000ff000f7c82 */ /* 0x000fe20008000000 */
[----:B------:R-:W-:Y:S01]  /*1a60*/  R2UR UR6, R0 ;  /* 0x00000000000672ca */ /* 0x000fe200000e0000 */
[----:B--2---:R-:W-:-:S12]  /*1a70*/  IMAD.U32 R3, RZ, RZ, UR46 ;  /* 0x0000002eff037e24 */ /* 0x004fd8000f8e00ff */
[----:B------:R-:W2:Y:S08]  /*1a80*/  I2F.RP R6, UR6 ;  /* 0x0000000600067d06 */ /* 0x000eb00008209400 */
[----:B--2---:R-:W2:Y:S02]  /*1a90*/  MUFU.RCP R5, R6 ;  /* 0x0000000600057308 */ /* 0x004ea40000001000 */
[----:B--2---:R-:W-:-:S06]  /*1aa0*/  VIADD R5, R5, 0xffffffe ;  /* 0x0ffffffe05057836 */ /* 0x004fcc0000000000 */
[----:B------:R-:W2:Y:S02]  /*1ab0*/  F2I.FTZ.U32.TRUNC.NTZ R0, R5 ;  /* 0x0000000500007305 */ /* 0x000ea4000021f000 */
[----:B--2---:R-:W-:Y:S02]  /*1ac0*/  R2UR UR5, R0 ;  /* 0x00000000000572ca */ /* 0x004fe400000e0000 */
[----:B------:R-:W-:Y:S01]  /*1ad0*/  IABS R0, R3 ;  /* 0x0000000300007213 */ /* 0x000fe20000000000 */
[----:B------:R-:W-:-:S03]  /*1ae0*/  IMAD.U32 R3, RZ, RZ, UR19 ;  /* 0x00000013ff037e24 */ /* 0x000fc6000f8e00ff */
[----:B------:R-:W-:Y:S01]  /*1af0*/  R2UR UR8, R0 ;  /* 0x00000000000872ca */ /* 0x000fe200000e0000 */
[----:B------:R-:W-:Y:S01]  /*1b00*/  IMAD.MOV R0, RZ, RZ, -R4 ;  /* 0x000000ffff007224 */ /* 0x000fe200078e0a04 */
[----:B------:R-:W-:-:S04]  /*1b10*/  IABS R3, R3 ;  /* 0x0000000300037213 */ /* 0x000fc80000000000 */
[----:B------:R-:W-:Y:S01]  /*1b20*/  R2UR UR9, R3 ;  /* 0x00000000030972ca */ /* 0x000fe200000e0000 */
[----:B------:R-:W-:-:S04]  /*1b30*/  UIADD3 UR4, UPT, UPT, URZ, -UR5, URZ ;  /* 0x80000005ff047290 */ /* 0x000fc8000fffe0ff */
[----:B------:R-:W-:Y:S02]  /*1b40*/  UIMAD UR7, UR4, UR6, URZ ;  /* 0x00000006040772a4 */ /* 0x000fe4000f8e02ff */
[----:B------:R-:W2:Y:S01]  /*1b50*/  I2F.RP R3, UR8 ;  /* 0x0000000800037d06 */ /* 0x000ea20008209400 */
[----:B------:R-:W-:Y:S02]  /*1b60*/  UMOV UR4, URZ ;  /* 0x000000ff00047c82 */ /* 0x000fe40008000000 */
[----:B------:R-:W-:Y:S02]  /*1b70*/  UIMAD.WIDE.U32 UR4, UR5, UR7, UR4 ;  /* 0x00000007050472a5 */ /* 0x000fe4000f8e0004 */
[----:B------:R-:W-:-:S05]  /*1b80*/  R2UR UR7, R0 ;  /* 0x00000000000772ca */ /* 0x000fca00000e0000 */
[----:B------:R-:W-:Y:S02]  /*1b90*/  UMOV UR4, UR5 ;  /* 0x0000000500047c82 */ /* 0x000fe40008000000 */
[----:B------:R-:W-:Y:S01]  /*1ba0*/  UIMAD.WIDE.U32 UR4, UR4, UR9, URZ ;  /* 0x00000009040472a5 */ /* 0x000fe2000f8e00ff */
[----:B--2---:R-:W2:Y:S06]  /*1bb0*/  MUFU.RCP R0, R3 ;  /* 0x0000000300007308 */ /* 0x004eac0000001000 */
[----:B------:R-:W-:Y:S02]  /*1bc0*/  UMOV UR4, UR5 ;  /* 0x0000000500047c82 */ /* 0x000fe40008000000 */
[----:B------:R-:W-:-:S04]  /*1bd0*/  UIMAD UR5, UR4, UR7, UR9 ;  /* 0x00000007040572a4 */ /* 0x000fc8000f8e0209 */
[----:B------:R-:W-:Y:S01]  /*1be0*/  UISETP.GT.U32.AND UP0, UPT, UR6, UR5, UPT ;  /* 0x000000050600728c */ /* 0x000fe2000bf04070 */
[----:B--2---:R-:W-:Y:S02]  /*1bf0*/  VIADD R0, R0, 0xffffffe ;  /* 0x0ffffffe00007836 */ /* 0x004fe40000000000 */
[----:B------:R-:W-:-:S08]  /*1c00*/  IMAD.U32 R3, RZ, RZ, UR23 ;  /* 0x00000017ff037e24 */ /* 0x000fd0000f8e00ff */
[----:B------:R-:W-:Y:S01]  /*1c10*/  @!UP0 UIADD3 UR5, UPT, UPT, UR5, -UR6, URZ ;  /* 0x8000000605058290 */ /* 0x000fe2000fffe0ff */
[----:B------:R-:W2:Y:S01]  /*1c20*/  F2I.FTZ.U32.TRUNC.NTZ R0, R0 ;  /* 0x0000000000007305 */ /* 0x000ea2000021f000 */
[----:B------:R-:W-:Y:S01]  /*1c30*/  @!UP0 UIADD3 UR4, UPT, UPT, UR4, 0x1, URZ ;  /* 0x0000000104048890 */ /* 0x000fe2000fffe0ff */
[----:B------:R-:W-:Y:S01]  /*1c40*/  SHF.L.U32 R3, R3, 0x1f, RZ ;  /* 0x0000001f03037819 */ /* 0x000fe200000006ff */
[----:B------:R-:W-:Y:S01]  /*1c50*/  UISETP.GE.U32.AND UP1, UPT, UR5, UR6, UPT ;  /* 0x000000060500728c */ /* 0x000fe2000bf26070 */
[----:B------:R-:W3:Y:S01]  /*1c60*/  S2UR UR6, SR_CgaCtaId ;  /* 0x00000000000679c3 */ /* 0x000ee20000008800 */
[----:B------:R-:W-:-:S04]  /*1c70*/  ULOP3.LUT UR5, UR19, UR47, URZ, 0x3c, !UPT ;  /* 0x0000002f13057292 */ /* 0x000fc8000f8e3cff */
[----:B------:R-:W-:-:S05]  /*1c80*/  UISETP.GE.AND UP0, UPT, UR5, URZ, UPT ;  /* 0x000000ff0500728c */ /* 0x000fca000bf06270 */
[----:B------:R-:W-:Y:S01]  /*1c90*/  @UP1 UIADD3 UR4, UPT, UPT, UR4, 0x1, URZ ;  /* 0x0000000104041890 */ /* 0x000fe2000fffe0ff */
[----:B--2---:R-:W-:Y:S01]  /*1ca0*/  R2UR UR7, R0 ;  /* 0x00000000000772ca */ /* 0x004fe200000e0000 */
[----:B------:R-:W-:-:S05]  /*1cb0*/  UISETP.NE.AND UP1, UPT, UR47, URZ, UPT ;  /* 0x000000ff2f00728c */ /* 0x000fca000bf25270 */
[----:B------:R-:W-:Y:S02]  /*1cc0*/  UMOV UR5, UR4 ;  /* 0x0000000400057c82 */ /* 0x000fe40008000000 */
[----:B------:R-:W-:-:S04]  /*1cd0*/  @!UP0 UIADD3 UR5, UPT, UPT, -UR5, URZ, URZ ;  /* 0x000000ff05058290 */ /* 0x000fc8000fffe1ff */
[----:B------:R-:W-:Y:S02]  /*1ce0*/  @!UP1 ULOP3.LUT UR5, URZ, UR47, URZ, 0x33, !UPT ;  /* 0x0000002fff059292 */ /* 0x000fe4000f8e33ff */
[----:B---3--:R-:W-:Y:S02]  /*1cf0*/  ULEA UR29, UR6, UR29, 0x18 ;  /* 0x0000001d061d7291 */ /* 0x008fe4000f8ec0ff */
[----:B------:R-:W-:Y:S02]  /*1d00*/  UIADD3 UR4, UPT, UPT, URZ, -UR7, URZ ;  /* 0x80000007ff047290 */ /* 0x000fe4000fffe0ff */
[----:B------:R-:W-:Y:S01]  /*1d10*/  IMAD.U32 R0, RZ, RZ, UR5 ;  /* 0x00000005ff007e24 */ /* 0x000fe2000f8e00ff */
[----:B------:R-:W-:Y:S02]  /*1d20*/  ULEA UR6, UR28, UR29, 0x3 ;  /* 0x0000001d1c067291 */ /* 0x000fe4000f8e18ff */
[----:B------:R-:W-:Y:S02]  /*1d30*/  UIMAD UR4, UR4, UR8, URZ ;  /* 0x00000008040472a4 */ /* 0x000fe4000f8e02ff */
[----:B------:R-:W-:-:S04]  /*1d40*/  IABS R0, R0 ;  /* 0x0000000000007213 */ /* 0x000fc80000000000 */
[----:B------:R-:W-:Y:S01]  /*1d50*/  R2UR UR9, R0 ;  /* 0x00000000000972ca */ /* 0x000fe200000e0000 */
[----:B------:R2:W3:Y:S01]  /*1d60*/  SYNCS.PHASECHK.TRANS64.TRYWAIT P0, [UR6+0xd0], R3 ;  /* 0x0000d003ff0075a7 */ /* 0x0004e20008001106 */
[----:B------:R-:W-:Y:S02]  /*1d70*/  UMOV UR6, URZ ;  /* 0x000000ff00067c82 */ /* 0x000fe40008000000 */
[----:B------:R-:W-:-:S07]  /*1d80*/  UIMAD.WIDE.U32 UR6, UR7, UR4, UR6 ;  /* 0x00000004070672a5 */ /* 0x000fce000f8e0006 */
[----:B------:R-:W-:Y:S02]  /*1d90*/  UMOV UR6, UR7 ;  /* 0x0000000700067c82 */ /* 0x000fe40008000000 */
[----:B------:R-:W-:-:S07]  /*1da0*/  UIMAD.WIDE.U32 UR6, UR6, UR9, URZ ;  /* 0x00000009060672a5 */ /* 0x000fce000f8e00ff */
[----:B------:R-:W-:Y:S02]  /*1db0*/  UMOV UR4, UR7 ;  /* 0x0000000700047c82 */ /* 0x000fe40008000000 */
[----:B------:R-:W-:-:S04]  /*1dc0*/  UIADD3 UR6, UPT, UPT, -UR4, URZ, URZ ;  /* 0x000000ff04067290 */ /* 0x000fc8000fffe1ff */
[----:B------:R-:W-:-:S04]  /*1dd0*/  UIMAD UR6, UR8, UR6, UR9 ;  /* 0x00000006080672a4 */ /* 0x000fc8000f8e0209 */
[----:B------:R-:W-:-:S11]  /*1de0*/  UISETP.GT.U32.AND UP0, UPT, UR8, UR6, UPT ;  /* 0x000000060800728c */ /* 0x000fd6000bf04070 */
[----:B------:R-:W-:Y:S02]  /*1df0*/  @!UP0 UIADD3 UR6, UPT, UPT, UR6, -UR8, URZ ;  /* 0x8000000806068290 */ /* 0x000fe4000fffe0ff */
[----:B------:R-:W-:Y:S02]  /*1e00*/  @!UP0 UIADD3 UR4, UPT, UPT, UR4, 0x1, URZ ;  /* 0x0000000104048890 */ /* 0x000fe4000fffe0ff */
[----:B------:R-:W-:Y:S02]  /*1e10*/  UISETP.GE.U32.AND UP1, UPT, UR6, UR8, UPT ;  /* 0x000000080600728c */ /* 0x000fe4000bf26070 */
[----:B------:R-:W-:-:S04]  /*1e20*/  ULOP3.LUT UR6, UR5, UR46, URZ, 0x3c, !UPT ;  /* 0x0000002e05067292 */ /* 0x000fc8000f8e3cff */
[----:B------:R-:W-:Y:S02]  /*1e30*/  UISETP.GE.AND UP0, UPT, UR6, URZ, UPT ;  /* 0x000000ff0600728c */ /* 0x000fe4000bf06270 */
[----:B------:R-:W-:-:S03]  /*1e40*/  ULEA.HI UR6, UR21, UR21, URZ, 0x1 ;  /* 0x0000001515067291 */ /* 0x000fc6000f8f08ff */
[----:B------:R-:W-:Y:S02]  /*1e50*/  @UP1 UIADD3 UR4, UPT, UPT, UR4, 0x1, URZ ;  /* 0x0000000104041890 */ /* 0x000fe4000fffe0ff */
[----:B------:R-:W-:Y:S02]  /*1e60*/  UISETP.NE.AND UP1, UPT, UR46, URZ, UPT ;  /* 0x000000ff2e00728c */ /* 0x000fe4000bf25270 */
[----:B------:R-:W-:-:S03]  /*1e70*/  USHF.L.U32 UR34, UR6, 0x6, URZ ;  /* 0x0000000606227899 */ /* 0x000fc600080006ff */
[----:B------:R-:W-:Y:S01]  /*1e80*/  UMOV UR36, UR4 ;  /* 0x0000000400247c82 */ /* 0x000fe20008000000 */
[----:B------:R-:W-:Y:S02]  /*1e90*/  UIADD3 UR4, UPT, UPT, -UR5, URZ, URZ ;  /* 0x000000ff05047290 */ /* 0x000fe4000fffe1ff */
[----:B------:R-:W-:Y:S02]  /*1ea0*/  @!UP0 UIADD3 UR36, UPT, UPT, -UR36, URZ, URZ ;  /* 0x000000ff24248290 */ /* 0x000fe4000fffe1ff */
[----:B------:R-:W-:Y:S02]  /*1eb0*/  UISETP.GE.U32.AND UP0, UPT, UR54, 0x7f, UPT ;  /* 0x0000007f3600788c */ /* 0x000fe4000bf06070 */
[----:B------:R-:W-:Y:S02]  /*1ec0*/  @!UP1 ULOP3.LUT UR36, URZ, UR46, URZ, 0x33, !UPT ;  /* 0x0000002eff249292 */ /* 0x000fe4000f8e33ff */
[----:B------:R-:W-:Y:S02]  /*1ed0*/  UIMAD UR4, UR47, UR4, UR19 ;  /* 0x000000042f0472a4 */ /* 0x000fe4000f8e0213 */
[----:B------:R-:W-:-:S02]  /*1ee0*/  UIADD3 UR6, UPT, UPT, -UR36, URZ, URZ ;  /* 0x000000ff24067290 */ /* 0x000fc4000fffe1ff */
[----:B------:R-:W-:Y:S02]  /*1ef0*/  ULOP3.LUT UR34, UR49, 0xffffff80, UR34, 0xf8, !UPT ;  /* 0xffffff8031227892 */ /* 0x000fe4000f8ef822 */
[----:B------:R-:W-:Y:S02]  /*1f00*/  ULEA UR10, UR4, UR49, 0x7 ;  /* 0x00000031040a7291 */ /* 0x000fe4000f8e38ff */
[----:B------:R-:W-:Y:S01]  /*1f10*/  UIMAD UR46, UR46, UR6, UR5 ;  /* 0x000000062e2e72a4 */ /* 0x000fe2000f8e0205 */
[----:B--2---:R-:W-:Y:S11]  /*1f20*/  BRA.U !UP0, `(.L_x_23) ;  /* 0x0000000508247547 */ /* 0x004ff6000b800000 */
[----:B------:R-:W2:Y:S01]  /*1f30*/  LDCU.64 UR12, c[0x0][0x5b0] ;  /* 0x0000b600ff0c77ac */ /* 0x000ea20008000a00 */
[----:B------:R-:W2:Y:S01]  /*1f40*/  LDCU.64 UR8, c[0x0][0x5d8] ;  /* 0x0000bb00ff0877ac */ /* 0x000ea20008000a00 */
[----:B------:R-:W4:Y:S01]  /*1f50*/  LDCU UR19, c[0x0][0x598] ;  /* 0x0000b300ff1377ac */ /* 0x000f220008000800 */
[----:B------:R-:W1:Y:S01]  /*1f60*/  LDCU UR18, c[0x0][0x58c] ;  /* 0x0000b180ff1277ac */ /* 0x000e620008000800 */
[----:B------:R-:W1:Y:S01]  /*1f70*/  LDCU UR21, c[0x0][0x59c] ;  /* 0x0000b380ff1577ac */ /* 0x000e620008000800 */
[----:B------:R-:W1:Y:S01]  /*1f80*/  LDCU UR20, c[0x0][0x5a0] ;  /* 0x0000b400ff1477ac */ /* 0x000e620008000800 */
[----:B------:R-:W1:Y:S01]  /*1f90*/  LDCU.64 UR16, c[0x0][0x590] ;  /* 0x0000b200ff1077ac */ /* 0x000e620008000a00 */
[----:B------:R-:W1:Y:S01]  /*1fa0*/  LDCU.64 UR6, c[0x0][0x5b8] ;  /* 0x0000b700ff0677ac */ /* 0x000e620008000a00 */
[----:B------:R-:W1:Y:S01]  /*1fb0*/  LDCU.64 UR4, c[0x0][0x5d0] ;  /* 0x0000ba00ff0477ac */ /* 0x000e620008000a00 */
[----:B--2---:R-:W-:Y:S02]  /*1fc0*/  UIMAD UR31, UR46, UR12, UR8 ;  /* 0x0000000c2e1f72a4 */ /* 0x004fe4000f8e0208 */
[----:B------:R-:W-:Y:S01]  /*1fd0*/  UIMAD UR30, UR36, UR13, UR9 ;  /* 0x0000000d241e72a4 */ /* 0x000fe2000f8e0209 */
[----:B------:R-:W-:Y:S01]  /*1fe0*/  UMOV UR14, URZ ;  /* 0x000000ff000e7c82 */ /* 0x000fe20008000000 */
[----:B----4-:R-:W-:-:S10]  /*1ff0*/  UMOV UR22, UR28 ;  /* 0x0000001c00167c82 */ /* 0x010fd40008000000 */
.L_x_29:
[----:B------:R-:W-:Y:S01]  /*2000*/  @!P3 MOV R3, 0x4000 ;  /* 0x000040000003b802 */ /* 0x000fe20000000f00 */
[----:B------:R-:W-:Y:S01]  /*2010*/  ULEA UR11, UR22, UR29, 0x3 ;  /* 0x0000001d160b7291 */ /* 0x000fe2000f8e18ff */
[----:B---34-:R-:W-:Y:S11]  /*2020*/  @P0 BRA `(.L_x_24) ;  /* 0x0000000000100947 */ /* 0x018ff60003800000 */
[----:B------:R-:W-:Y:S04]  /*2030*/  MOV R0, UR23 ;  /* 0x0000001700007c02 */ /* 0x000fe80008000f00 */
[----:B------:R-:W-:Y:S04]  /*2040*/  SHF.L.U32 R5, R0, 0x1f, RZ ;  /* 0x0000001f00057819 */ /* 0x000fe800000006ff */
[----:B------:R-:W2:Y:S02]  /*2050*/  SYNCS.PHASECHK.TRANS64.TRYWAIT P0, [UR11+0xd0], R5 ;  /* 0x0000d005ff0075a7 */ /* 0x000ea4000800110b */
[----:B--2---:R-:W-:Y:S05]  /*2060*/  @!P0 BRA `(.L_x_25) ;  /* 0x0000007800188947 */ /* 0x004fea0003800000 */
.L_x_24:
[----:B------:R3:W-:Y:S01]  /*2070*/  @!P3 SYNCS.ARRIVE.TRANS64 RZ, [UR11], R3 ;  /* 0x00000003ffffb9a7 */ /* 0x0007e2000800000b */
[----:B------:R-:W-:Y:S04]  /*2080*/  ULOP3.LUT UR8, UR38, 0x2, URZ, 0xfc, !UPT ;  /* 0x0000000226087892 */ /* 0x000fe8000f8efcff */
[----:B------:R-:W-:Y:S09]  /*2090*/  UISETP.NE.AND UP0, UPT, UR8, 0x2, UPT ;  /* 0x000000020800788c */ /* 0x000ff2000bf05270 */
[----:B------:R-:W-:Y:S05]  /*20a0*/  BRA.U UP0, `(.L_x_26) ;  /* 0x0000000100047547 */ /* 0x000fea000b800000 */
[----:B-1----:R-:W-:Y:S05]  /*20b0*/  BPT.TRAP 0x1 ;  /* 0x000000040000795c */ /* 0x002fea0000300000 */
.L_x_26:
[----:B------:R-:W-:Y:S04]  /*20c0*/  BSSY.RECONVERGENT B0, `(.L_x_27) ;  /* 0x0000003000007945 */ /* 0x000fe80003800200 */
[----:B------:R-:W-:Y:S05]  /*20d0*/  @P2 BRA `(.L_x_28) ;  /* 0x0000000000042947 */ /* 0x000fea0003800000 */
[----:B-1----:R-:W-:Y:S05]  /*20e0*/  BPT.TRAP 0x1 ;  /* 0x000000040000795c */ /* 0x002fea0000300000 */
.L_x_28:
[----:B-1----:R-:W-:Y:S05]  /*20f0*/  BSYNC.RECONVERGENT B0 ;  /* 0x0000000000007941 */ /* 0x002fea0003800200 */
.L_x_27:
[----:B------:R-:W-:Y:S02]  /*2100*/  UIADD3 UR8, UPT, UPT, UR22, 0x1, URZ ;  /* 0x0000000116087890 */ /* 0x000fe4000fffe0ff */
[----:B------:R-:W-:Y:S02]  /*2110*/  USHF.L.U32 UR35, UR14, 0x6, URZ ;  /* 0x000000060e237899 */ /* 0x000fe400080006ff */
[----:B------:R-:W-:Y:S02]  /*2120*/  UISETP.NE.AND UP0, UPT, UR8, 0x1a, UPT ;  /* 0x0000001a0800788c */ /* 0x000fe4000bf05270 */
[----:B------:R-:W-:Y:S02]  /*2130*/  UISETP.NE.AND UP2, UPT, UR19, 0x1, UPT ;  /* 0x000000011300788c */ /* 0x000fe4000bf45270 */
[----:B------:R-:W-:Y:S02]  /*2140*/  USEL UR9, URZ, 0x1, UP0 ;  /* 0x00000001ff097887 */ /* 0x000fe40008000000 */
[----:B------:R-:W-:Y:S02]  /*2150*/  USEL UR28, UR8, URZ, UP0 ;  /* 0x000000ff081c7287 */ /* 0x000fe40008000000 */
[----:B------:R-:W-:Y:S02]  /*2160*/  ULOP3.LUT UR23, UR23, UR9, URZ, 0x3c, !UPT ;  /* 0x0000000917177292 */ /* 0x000fe4000f8e3cff */
[----:B------:R-:W-:Y:S02]  /*2170*/  ULEA UR8, UR28, UR29, 0x3 ;  /* 0x0000001d1c087291 */ /* 0x000fe4000f8e18ff */
[----:B------:R-:W-:Y:S02]  /*2180*/  UISETP.NE.AND UP0, UPT, UR18, 0x1, UPT ;  /* 0x000000011200788c */ /* 0x000fe4000bf05270 */
[----:B------:R-:W-:Y:S01]  /*2190*/  UIADD3 UR26, UP1, UPT, UR42, 0x80, URZ ;  /* 0x000000802a1a7890 */ /* 0x000fe2000ff3e0ff */
[----:B--2---:R-:W-:Y:S01]  /*21a0*/  MOV R0, UR23 ;  /* 0x0000001700007c02 */ /* 0x004fe20008000f00 */
[----:B------:R-:W-:Y:S02]  /*21b0*/  ULEA UR15, UR22, UR29, 0xc ;  /* 0x0000001d160f7291 */ /* 0x000fe4000f8e60ff */
[----:B------:R-:W-:Y:S01]  /*21c0*/  ULOP3.LUT UR33, UR11, 0xfefffff8, URZ, 0xc0, !UPT ;  /* 0xfefffff80b217892 */ /* 0x000fe2000f8ec0ff */
[----:B---3--:R-:W-:Y:S01]  /*21d0*/  SHF.L.U32 R3, R0, 0x1f, RZ ;  /* 0x0000001f00037819 */ /* 0x008fe200000006ff */
[----:B------:R-:W-:Y:S02]  /*21e0*/  UIADD3.X UR27, UPT, UPT, URZ, UR43, URZ, UP1, !UPT ;  /* 0x0000002bff1b7290 */ /* 0x000fe40008ffe4ff */
[----:B------:R-:W-:Y:S01]  /*21f0*/  UIADD3 UR32, UPT, UPT, UR15, 0x4400, URZ ;  /* 0x000044000f207890 */ /* 0x000fe2000fffe0ff */
[----:B------:R2:W4:Y:S01]  /*2200*/  SYNCS.PHASECHK.TRANS64.TRYWAIT P0, [UR8+0xd0], R3 ;  /* 0x0000d003ff0075a7 */ /* 0x0005220008001108 */
[----:B------:R-:W-:Y:S02]  /*2210*/  UIMAD.WIDE.U32 UR8, UR35, UR16, URZ ;  /* 0x00000010230872a5 */ /* 0x000fe4000f8e00ff */
[----:B------:R-:W-:Y:S02]  /*2220*/  UPRMT UR22, UR31, 0x40, UR30 ;  /* 0x000000401f167896 */ /* 0x000fe4000800001e */
[----:B------:R-:W-:Y:S02]  /*2230*/  USHF.R.U32.HI UR9, URZ, UR17, UR9 ;  /* 0x00000011ff097299 */ /* 0x000fe40008011609 */
[----:B------:R-:W-:Y:S02]  /*2240*/  UIADD3 UR14, UPT, UPT, UR14, 0x1, URZ ;  /* 0x000000010e0e7890 */ /* 0x000fe4000fffe0ff */
[----:B------:R-:W-:Y:S02]  /*2250*/  USEL UR9, UR35, UR9, !UP0 ;  /* 0x0000000923097287 */ /* 0x000fe4000c000000 */
[----:B------:R-:W-:Y:S02]  /*2260*/  UIADD3 UR24, UP0, UPT, UR42, 0x180, URZ ;  /* 0x000001802a187890 */ /* 0x000fe4000ff1e0ff */
[----:B------:R-:W-:Y:S02]  /*2270*/  UIMAD.WIDE.U32 UR12, UR9, UR21, URZ ;  /* 0x00000015090c72a5 */ /* 0x000fe4000f8e00ff */
[----:B------:R-:W-:Y:S02]  /*2280*/  UIADD3 UR11, UPT, UPT, -UR9, URZ, URZ ;  /* 0x000000ff090b7290 */ /* 0x000fe4000fffe1ff */
[----:B------:R-:W-:Y:S02]  /*2290*/  USHF.R.U32.HI UR13, URZ, UR20, UR13 ;  /* 0x00000014ff0d7299 */ /* 0x000fe4000801160d */
[----:B------:R-:W-:Y:S02]  /*22a0*/  UIMAD UR11, UR18, UR11, UR35 ;  /* 0x0000000b120b72a4 */ /* 0x000fe4000f8e0223 */
[----:B------:R-:W-:Y:S02]  /*22b0*/  USEL UR13, UR9, UR13, !UP2 ;  /* 0x0000000d090d7287 */ /* 0x000fe4000d000000 */
[----:B------:R-:W-:Y:S02]  /*22c0*/  UIMAD UR11, UR11, UR6, UR4 ;  /* 0x000000060b0b72a4 */ /* 0x000fe4000f8e0204 */
[----:B------:R-:W-:Y:S02]  /*22d0*/  UIADD3 UR8, UPT, UPT, -UR13, URZ, URZ ;  /* 0x000000ff0d087290 */ /* 0x000fe4000fffe1ff */
[----:B------:R-:W-:Y:S02]  /*22e0*/  UIADD3.X UR25, UPT, UPT, URZ, UR43, URZ, UP0, !UPT ;  /* 0x0000002bff197290 */ /* 0x000fe400087fe4ff */
[----:B------:R-:W-:Y:S02]  /*22f0*/  UIMAD UR9, UR19, UR8, UR9 ;  /* 0x00000008130972a4 */ /* 0x000fe4000f8e0209 */
[----:B------:R-:W-:Y:S01]  /*2300*/  UIADD3 UR8, UPT, UPT, UR15, 0x1e400, URZ ;  /* 0x0001e4000f087890 */ /* 0x000fe2000fffe0ff */
[----:B------:R-:W-:Y:S01]  /*2310*/  UMOV UR40, 0x0 ;  /* 0x0000000000287882 */ /* 0x000fe20000000000 */
[----:B------:R-:W-:Y:S01]  /*2320*/  UMOV UR41, 0x10000000 ;  /* 0x1000000000297882 */ /* 0x000fe20000000000 */
[----:B------:R-:W-:Y:S01]  /*2330*/  UIMAD UR12, UR9, UR7, UR5 ;  /* 0x00000007090c72a4 */ /* 0x000fe2000f8e0205 */
[----:B------:R-:W-:Y:S01]  /*2340*/  UTMALDG.2D.2CTA [UR32], [UR26], desc[UR40] ;  /* 0x000028201a0075b4 */ /* 0x000fe20008209000 */
[----:B------:R-:W-:Y:S01]  /*2350*/  UPRMT UR15, UR22, 0x5410, URZ ;  /* 0x00005410160f7896 */ /* 0x000fe200080000ff */
[----:B------:R-:W-:Y:S01]  /*2360*/  UMOV UR9, UR33 ;  /* 0x0000002100097c82 */ /* 0x000fe20008000000 */
[----:B------:R-:W-:Y:S01]  /*2370*/  UISETP.NE.AND UP0, UPT, UR14, UR37, UPT ;  /* 0x000000250e00728c */ /* 0x000fe2000bf05270 */
[----:B------:R-:W-:Y:S06]  /*2380*/  UMOV UR22, UR28 ;  /* 0x0000001c00167c82 */ /* 0x000fec0008000000 */
[----:B------:R1:W-:Y:S02]  /*2390*/  UTMALDG.4D.IM2COL.2CTA [UR8], [UR24], UR15, desc[UR40] ;  /* 0x00002808180073b4 */ /* 0x0003e4000825900f */
[----:B-1----:R-:W-:Y:S01]  /*23a0*/  UMOV UR15, UR37 ;  /* 0x00000025000f7c82 */ /* 0x002fe20008000000 */
[----:B--2---:R-:W-:Y:S05]  /*23b0*/  BRA.U UP0, `(.L_x_29) ;  /* 0xfffffffd00107547 */ /* 0x004fea000b83ffff */
.L_x_23:
[----:B------:R-:W-:Y:S01]  /*23c0*/  ULEA UR4, UR28, UR29, 0x3 ;  /* 0x0000001d1c047291 */ /* 0x000fe2000f8e18ff */
[----:B------:R-:W-:Y:S01]  /*23d0*/  MOV R0, UR23 ;  /* 0x0000001700007c02 */ /* 0x000fe20008000f00 */
[----:B------:R-:W-:Y:S01]  /*23e0*/  @!P1 SYNCS.ARRIVE.TRANS64.A1T0 RZ, [UR29+0x1c8], RZ ;  /* 0x0001c8ffffff99a7 */ /* 0x000fe2000810001d */
[----:B------:R-:W-:Y:S02]  /*23f0*/  UISETP.GT.AND UP0, UPT, UR52, UR51, UPT ;  /* 0x000000333400728c */ /* 0x000fe4000bf04270 */
[----:B------:R-:W-:-:S04]  /*2400*/  SHF.L.U32 R0, R0, 0x1f, RZ ;  /* 0x0000001f00007819 */ /* 0x000fc800000006ff */
[----:B---34-:R2:W3:Y:S03]  /*2410*/  SYNCS.PHASECHK.TRANS64.TRYWAIT P0, [UR4+0xd0], R0 ;  /* 0x0000d000ff0075a7 */ /* 0x0184e60008001104 */
[----:B------:R-:W-:Y:S05]  /*2420*/  BRA.U !UP0, `(.L_x_30) ;  /* 0x0000000508207547 */ /* 0x000fea000b800000 */
[----:B------:R-:W4:Y:S01]  /*2430*/  LDCU.64 UR12, c[0x0][0x5b0] ;  /* 0x0000b600ff0c77ac */ /* 0x000f220008000a00 */
[----:B------:R-:W4:Y:S01]  /*2440*/  LDCU.64 UR8, c[0x0][0x5d8] ;  /* 0x0000bb00ff0877ac */ /* 0x000f220008000a00 */
[----:B------:R-:W1:Y:S01]  /*2450*/  LDCU UR18, c[0x0][0x598] ;  /* 0x0000b300ff1277ac */ /* 0x000e620008000800 */
[----:B------:R-:W1:Y:S01]  /*2460*/  LDCU UR14, c[0x0][0x58c] ;  /* 0x0000b180ff0e77ac */ /* 0x000e620008000800 */
[----:B------:R-:W1:Y:S01]  /*2470*/  LDCU UR20, c[0x0][0x59c] ;  /* 0x0000b380ff1477ac */ /* 0x000e620008000800 */
[----:B------:R-:W1:Y:S01]  /*2480*/  LDCU UR19, c[0x0][0x5a0] ;  /* 0x0000b400ff1377ac */ /* 0x000e620008000800 */
[----:B----4-:R-:W-:Y:S01]  /*2490*/  UIMAD UR30, UR36, UR13, UR9 ;  /* 0x0000000d241e72a4 */ /* 0x010fe2000f8e0209 */
[----:B------:R-:W4:Y:S01]  /*24a0*/  LDCU.64 UR16, c[0x0][0x590] ;  /* 0x0000b200ff1077ac */ /* 0x000f220008000a00 */
[----:B------:R-:W1:Y:S01]  /*24b0*/  LDCU.64 UR6, c[0x0][0x5b8] ;  /* 0x0000b700ff0677ac */ /* 0x000e620008000a00 */
[----:B------:R-:W1:Y:S01]  /*24c0*/  LDCU.64 UR4, c[0x0][0x5d0] ;  /* 0x0000ba00ff0477ac */ /* 0x000e620008000a00 */
[----:B------:R-:W-:-:S02]  /*24d0*/  UIMAD UR31, UR46, UR12, UR8 ;  /* 0x0000000c2e1f72a4 */ /* 0x000fc4000f8e0208 */
[----:B------:R-:W-:Y:S01]  /*24e0*/  UIADD3 UR36, UPT, UPT, UR53, UR15, URZ ;  /* 0x0000000f35247290 */ /* 0x000fe2000fffe0ff */
[----:B------:R-:W-:-:S11]  /*24f0*/  UMOV UR21, UR28 ;  /* 0x0000001c00157c82 */ /* 0x000fd60008000000 */
.L_x_36:
[----:B------:R-:W-:Y:S01]  /*2500*/  @!P3 MOV R3, 0x4000 ;  /* 0x000040000003b802 */ /* 0x000fe20000000f00 */
[----:B------:R-:W-:Y:S01]  /*2510*/  ULEA UR11, UR21, UR29, 0x3 ;  /* 0x0000001d150b7291 */ /* 0x000fe2000f8e18ff */
[----:B--23--:R-:W-:Y:S11]  /*2520*/  @P0 BRA `(.L_x_31) ;  /* 0x0000000000100947 */ /* 0x00cff60003800000 */
[----:B--2---:R-:W-:Y:S04]  /*2530*/  MOV R0, UR23 ;  /* 0x0000001700007c02 */ /* 0x004fe80008000f00 */
[----:B------:R-:W-:Y:S04]  /*2540*/  SHF.L.U32 R5, R0, 0x1f, RZ ;  /* 0x0000001f00057819 */ /* 0x000fe800000006ff */
[----:B------:R-:W2:Y:S02]  /*2550*/  SYNCS.PHASECHK.TRANS64.TRYWAIT P0, [UR11+0xd0], R5 ;  /* 0x0000d005ff0075a7 */ /* 0x000ea4000800110b */
[----:B--2---:R-:W-:Y:S05]  /*2560*/  @!P0 BRA `(.L_x_32) ;  /* 0x0000007000f08947 */ /* 0x004fea0003800000 */
.L_x_31:
[----:B------:R3:W-:Y:S01]  /*2570*/  @!P3 SYNCS.ARRIVE.TRANS64 RZ, [UR11], R3 ;  /* 0x00000003ffffb9a7 */ /* 0x0007e2000800000b */
[----:B------:R-:W-:Y:S04]  /*2580*/  ULOP3.LUT UR8, UR38, 0x2, URZ, 0xfc, !UPT ;  /* 0x0000000226087892 */ /* 0x000fe8000f8efcff */
[----:B------:R-:W-:Y:S09]  /*2590*/  UISETP.NE.AND UP0, UPT, UR8, 0x2, UPT ;  /* 0x000000020800788c */ /* 0x000ff2000bf05270 */
[----:B------:R-:W-:Y:S05]  /*25a0*/  BRA.U UP0, `(.L_x_33) ;  /* 0x0000000100047547 */ /* 0x000fea000b800000 */
[----:B-1--4-:R-:W-:Y:S05]  /*25b0*/  BPT.TRAP 0x1 ;  /* 0x000000040000795c */ /* 0x012fea0000300000 */
.L_x_33:
[----:B------:R-:W-:Y:S04]  /*25c0*/  BSSY.RECONVERGENT B0, `(.L_x_34) ;  /* 0x0000003000007945 */ /* 0x000fe80003800200 */
[----:B------:R-:W-:Y:S05]  /*25d0*/  @P2 BRA `(.L_x_35) ;  /* 0x0000000000042947 */ /* 0x000fea0003800000 */
[----:B-1--4-:R-:W-:Y:S05]  /*25e0*/  BPT.TRAP 0x1 ;  /* 0x000000040000795c */ /* 0x012fea0000300000 */
.L_x_35:
[----:B-1--4-:R-:W-:Y:S05]  /*25f0*/  BSYNC.RECONVERGENT B0 ;  /* 0x0000000000007941 */ /* 0x012fea0003800200 */
.L_x_34:
        /* <DEDUP_REMOVED lines=16> */
[----:B------:R1:W2:Y:S01]  /*2700*/  SYNCS.PHASECHK.TRANS64.TRYWAIT P0, [UR8+0xd0], R3 ;  /* 0x0000d003ff0075a7 */ /* 0x0002a20008001108 */
        /* <DEDUP_REMOVED lines=14> */
[----:B------:R-:W-:Y:S01]  /*27f0*/  UIMAD UR9, UR18, UR8, UR9 ;  /* 0x00000008120972a4 */ /* 0x000fe2000f8e0209 */
[----:B------:R-:W-:Y:S01]  /*2800*/  UMOV UR40, 0x0 ;  /* 0x0000000000287882 */ /* 0x000fe20000000000 */
[----:B------:R-:W-:Y:S01]  /*2810*/  UMOV UR41, 0x10000000 ;  /* 0x1000000000297882 */ /* 0x000fe20000000000 */
[----:B------:R-:W-:Y:S01]  /*2820*/  UIADD3 UR8, UPT, UPT, UR21, 0x1e400, URZ ;  /* 0x0001e40015087890 */ /* 0x000fe2000fffe0ff */
[----:B------:R-:W-:Y:S01]  /*2830*/  UTMALDG.2D.2CTA [UR32], [UR26], desc[UR40] ;  /* 0x000028201a0075b4 */ /* 0x000fe20008209000 */
[----:B------:R-:W-:Y:S02]  /*2840*/  UIMAD UR12, UR9, UR7, UR5 ;  /* 0x00000007090c72a4 */ /* 0x000fe4000f8e0205 */
[----:B------:R-:W-:Y:S01]  /*2850*/  UPRMT UR21, UR22, 0x5410, URZ ;  /* 0x0000541016157896 */ /* 0x000fe200080000ff */
[----:B------:R-:W-:Y:S01]  /*2860*/  UMOV UR9, UR33 ;  /* 0x0000002100097c82 */ /* 0x000fe20008000000 */
[----:B------:R-:W-:Y:S07]  /*2870*/  UISETP.NE.AND UP0, UPT, UR15, UR36, UPT ;  /* 0x000000240f00728c */ /* 0x000fee000bf05270 */
[----:B------:R3:W-:Y:S02]  /*2880*/  UTMALDG.4D.IM2COL.2CTA [UR8], [UR24], UR21, desc[UR40] ;  /* 0x00002808180073b4 */ /* 0x0007e40008259015 */
[----:B---3--:R-:W-:Y:S01]  /*2890*/  UMOV UR21, UR28 ;  /* 0x0000001c00157c82 */ /* 0x008fe20008000000 */
[----:B-1----:R-:W-:Y:S05]  /*28a0*/  BRA.U UP0, `(.L_x_36) ;  /* 0xfffffffd00147547 */ /* 0x002fea000b83ffff */
.L_x_30:
[----:B------:R-:W-:Y:S01]  /*28b0*/  SHF.L.U32 R3, R2, 0x1f, RZ ;  /* 0x0000001f02037819 */ /* 0x000fe200000006ff */
[----:B------:R-:W-:-:S03]  /*28c0*/  NOP ;  /* 0x0000000000007918 */ /* 0x000fc60000000000 */
[----:B--23--:R-:W2:Y:S02]  /*28d0*/  SYNCS.PHASECHK.TRANS64.TRYWAIT P0, [UR29+0x1d0], R3 ;  /* 0x0001d003ff0075a7 */ /* 0x00cea4000800111d */
[----:B--2---:R-:W-:Y:S05]  /*28e0*/  @!P0 BRA `(.L_x_37) ;  /* 0x0000007000288947 */ /* 0x004fea0003800000 */
.L_x_143:
[----:B------:R-:W3:Y:S01]  /*28f0*/  LDS.128 R4, [UR29+0x210] ;  /* 0x0002101dff047984 */ /* 0x000ee20008000c00 */
[----:B------:R-:W-:Y:S02]  /*2900*/  UIADD3 UR4, UPT, UPT, UR29, 0x1d8, URZ ;  /* 0x000001d81d047890 */ /* 0x000fe4000fffe0ff */
[----:B------:R-:W-:Y:S01]  /*2910*/  UISETP.GE.AND UP0, UPT, UR39, 0x1, UPT ;  /* 0x000000012700788c */ /* 0x000fe2000bf06270 */
[----:B------:R-:W-:Y:S01]  /*2920*/  @!PT LDS RZ, [RZ] ;  /* 0x00000000fffff984 */ /* 0x000fe20000000800 */
[----:B------:R-:W-:Y:S01]  /*2930*/  @!PT LDS RZ, [RZ] ;  /* 0x00000000fffff984 */ /* 0x000fe20000000800 */
[----:B------:R-:W-:Y:S01]  /*2940*/  @!PT LDS RZ, [RZ] ;  /* 0x00000000fffff984 */ /* 0x000fe20000000800 */
[----:B------:R-:W-:Y:S01]  /*2950*/  @!PT LDS RZ, [RZ] ;  /* 0x00000000fffff984 */ /* 0x000fe20000000800 */
[----:B------:R4:W-:Y:S06]  /*2960*/  MEMBAR.ALL.CTA ;  /* 0x0000000000007992 */ /* 0x0009ec0000008000 */
[----:B----4-:R-:W4:Y:S01]  /*2970*/  FENCE.VIEW.ASYNC.S ;  /* 0x00000000000073c6 */ /* 0x010f220000000000 */
[----:B------:R-:W-:-:S09]  /*2980*/  UPRMT UR4, URZ, 0x654, UR4 ;  /* 0x00000654ff047896 */ /* 0x000fd20008000004 */
[----:B----4-:R-:W-:Y:S01]  /*2990*/  SYNCS.ARRIVE.TRANS64.RED.A1T0 RZ, [UR4], RZ ;  /* 0x000000ffffff79a7 */ /* 0x010fe20008100404 */
[----:B---3--:R-:W-:-:S13]  /*29a0*/  LOP3.LUT P0, RZ, R6, 0x1, RZ, 0xc0, !PT ;  /* 0x0000000106ff7812 */ /* 0x008fda000780c0ff */
[----:B------:R-:W-:Y:S01]  /*29b0*/  VOTEU.ANY UP1, P0 ;  /* 0x0000000000ff7886 */ /* 0x000fe20000020100 */
[----:B------:R-:W-:-:S13]  /*29c0*/  PLOP3.LUT P0, PT, PT, PT, UP1, 0x80, 0x8 ;  /* 0x000000000008781c */ /* 0x000fda0003f0f018 */
[----:B--2---:R-:W-:Y:S02]  /*29d0*/  @P0 MOV R0, R4 ;  /* 0x0000000400000202 */ /* 0x004fe40000000f00 */
[----:B------:R-:W-:Y:S02]  /*29e0*/  @P0 LOP3.LUT R4, R5, 0xffff, RZ, 0xc0, !PT ;  /* 0x0000ffff05040812 */ /* 0x000fe400078ec0ff */
[----:B------:R-:W-:Y:S02]  /*29f0*/  @P0 R2UR UR6, R0 ;  /* 0x00000000000602ca */ /* 0x000fe400000e0000 */
[----:B------:R-:W-:-:S11]  /*2a00*/  @P0 R2UR UR5, R4 ;  /* 0x00000000040502ca */ /* 0x000fd600000e0000 */
[----:B------:R-:W-:Y:S02]  /*2a10*/  @UP1 UMOV UR45, UR6 ;  /* 0x00000006002d1c82 */ /* 0x000fe40008000000 */
[----:B------:R-:W-:Y:S01]  /*2a20*/  @UP1 UMOV UR44, UR5 ;  /* 0x00000005002c1c82 */ /* 0x000fe20008000000 */
[----:B------:R-:W-:Y:S05]  /*2a30*/  BRA.U !UP0, `(.L_x_38) ;  /* 0x0000000108d47547 */ /* 0x000fea000b800000 */
[----:B------:R-:W1:Y:S01]  /*2a40*/  LDCU.128 UR16, c[0x0][0xb10] ;  /* 0x00016200ff1077ac */ /* 0x000e620008000c00 */
[----:B------:R-:W2:Y:S01]  /*2a50*/  LDCU UR21, c[0x0][0xb20] ;  /* 0x00016400ff1577ac */ /* 0x000ea20008000800 */
[----:B------:R-:W3:Y:S01]  /*2a60*/  LDCU UR20, c[0x0][0xb0c] ;  /* 0x00016180ff1477ac */ /* 0x000ee20008000800 */
[----:B------:R-:W4:Y:S01]  /*2a70*/  LDCU.64 UR8, c[0x0][0xb28] ;  /* 0x00016500ff0877ac */ /* 0x000f220008000a00 */
[----:B------:R-:W-:Y:S02]  /*2a80*/  UISETP.NE.AND UP3, UPT, UR39, 0x1, UPT ;  /* 0x000000012700788c */ /* 0x000fe4000bf65270 */
[----:B-1----:R-:W-:Y:S02]  /*2a90*/  UIMAD.WIDE.U32 UR4, UR48, UR19, URZ ;  /* 0x00000013300472a5 */ /* 0x002fe4000f8e00ff */
[----:B------:R-:W-:Y:S02]  /*2aa0*/  UIMAD.WIDE.U32 UR6, UR50, UR16, URZ ;  /* 0x00000010320672a5 */ /* 0x000fe4000f8e00ff */
[----:B------:R-:W-:-:S02]  /*2ab0*/  UISETP.NE.AND UP0, UPT, UR18, 0x1, UPT ;  /* 0x000000011200788c */ /* 0x000fc4000bf05270 */
[----:B------:R-:W-:Y:S01]  /*2ac0*/  UIMAD.WIDE.U32 UR12, UR44, UR19, URZ ;  /* 0x000000132c0c72a5 */ /* 0x000fe2000f8e00ff */
[----:B------:R-:W-:Y:S01]  /*2ad0*/  UMOV UR4, UR5 ;  /* 0x0000000500047c82 */ /* 0x000fe20008000000 */
[----:B---3--:R-:W-:Y:S02]  /*2ae0*/  UISETP.NE.AND UP2, UPT, UR20, 0x1, UPT ;  /* 0x000000011400788c */ /* 0x008fe4000bf45270 */
[----:B--2---:R-:W-:Y:S02]  /*2af0*/  USHF.R.U32.HI UR5, URZ, UR21, UR4 ;  /* 0x00000015ff057299 */ /* 0x004fe40008011604 */
[----:B------:R-:W-:Y:S01]  /*2b00*/  UIMAD.WIDE.U32 UR14, UR45, UR16, URZ ;  /* 0x000000102d0e72a5 */ /* 0x000fe2000f8e00ff */
[----:B------:R-:W-:Y:S01]  /*2b10*/  UMOV UR4, UR7 ;  /* 0x0000000700047c82 */ /* 0x000fe20008000000 */
[----:B------:R-:W-:Y:S02]  /*2b20*/  USEL UR5, UR48, UR5, !UP0 ;  /* 0x0000000530057287 */ /* 0x000fe4000c000000 */
[----:B------:R-:W-:-:S02]  /*2b30*/  USHF.R.U32.HI UR4, URZ, UR17, UR4 ;  /* 0x00000011ff047299 */ /* 0x000fc40008011604 */
[----:B----4-:R-:W-:Y:S02]  /*2b40*/  UIMAD.WIDE.U32 UR10, UR5, UR8, URZ ;  /* 0x00000008050a72a5 */ /* 0x010fe4000f8e00ff */
[----:B------:R-:W-:Y:S01]  /*2b50*/  USEL UR6, UR50, UR4, !UP2 ;  /* 0x0000000432067287 */ /* 0x000fe2000d000000 */
[----:B------:R-:W-:Y:S02]  /*2b60*/  UMOV UR14, UR15 ;  /* 0x0000000f000e7c82 */ /* 0x000fe40008000000 */
[----:B------:R-:W-:Y:S01]  /*2b70*/  UMOV UR4, UR13 ;  /* 0x0000000d00047c82 */ /* 0x000fe20008000000 */
[----:B------:R-:W-:Y:S01]  /*2b80*/  UIMAD.WIDE.U32 UR12, UR6, UR8, URZ ;  /* 0x00000008060c72a5 */ /* 0x000fe2000f8e00ff */
[----:B------:R-:W-:Y:S01]  /*2b90*/  UMOV UR10, UR11 ;  /* 0x0000000b000a7c82 */ /* 0x000fe20008000000 */
[----:B------:R-:W-:Y:S02]  /*2ba0*/  USHF.R.U32.HI UR4, URZ, UR21, UR4 ;  /* 0x00000015ff047299 */ /* 0x000fe40008011604 */
[----:B------:R-:W-:-:S03]  /*2bb0*/  @UP3 USHF.R.U32.HI UR5, URZ, UR9, UR10 ;  /* 0x00000009ff053299 */ /* 0x000fc6000801160a */
[----:B------:R-:W-:Y:S01]  /*2bc0*/  UMOV UR12, UR13 ;  /* 0x0000000d000c7c82 */ /* 0x000fe20008000000 */
[----:B------:R-:W-:Y:S02]  /*2bd0*/  USHF.R.U32.HI UR17, URZ, UR17, UR14 ;  /* 0x00000011ff117299 */ /* 0x000fe4000801160e */
[----:B------:R-:W-:Y:S02]  /*2be0*/  USEL UR4, UR44, UR4, !UP0 ;  /* 0x000000042c047287 */ /* 0x000fe4000c000000 */
[----:B------:R-:W-:Y:S02]  /*2bf0*/  @UP3 USHF.R.U32.HI UR6, URZ, UR9, UR12 ;  /* 0x00000009ff063299 */ /* 0x000fe4000801160c */
[----:B------:R-:W-:Y:S02]  /*2c00*/  UIMAD UR7, UR39, UR5, URZ ;  /* 0x00000005270772a4 */ /* 0x000fe4000f8e02ff */
[----:B------:R-:W-:Y:S02]  /*2c10*/  USEL UR5, UR45, UR17, !UP2 ;  /* 0x000000112d057287 */ /* 0x000fe4000d000000 */
[----:B------:R-:W-:-:S02]  /*2c20*/  UIMAD UR12, UR39, UR6, URZ ;  /* 0x00000006270c72a4 */ /* 0x000fc4000f8e02ff */
[----:B------:R-:W-:Y:S02]  /*2c30*/  UISETP.GE.AND UP0, UPT, UR4, UR7, UPT ;  /* 0x000000070400728c */ /* 0x000fe4000bf06270 */
[----:B------:R-:W-:Y:S02]  /*2c40*/  UIMAD.WIDE.U32 UR10, UR4, UR8, URZ ;  /* 0x00000008040a72a5 */ /* 0x000fe4000f8e00ff */
[----:B------:R-:W-:Y:S02]  /*2c50*/  UISETP.GE.OR UP0, UPT, UR5, UR12, UP0 ;  /* 0x0000000c0500728c */ /* 0x000fe40008706670 */
[----:B------:R-:W-:Y:S02]  /*2c60*/  UIMAD.WIDE.U32 UR12, UR5, UR8, URZ ;  /* 0x00000008050c72a5 */ /* 0x000fe4000f8e00ff */
[----:B------:R-:W-:Y:S01]  /*2c70*/  UIADD3 UR10, UPT, UPT, -UR4, URZ, URZ ;  /* 0x000000ff040a7290 */ /* 0x000fe2000fffe1ff */
[----:B------:R-:W-:Y:S01]  /*2c80*/  UMOV UR8, UR11 ;  /* 0x0000000b00087c82 */ /* 0x000fe20008000000 */
[----:B------:R-:W-:-:S02]  /*2c90*/  UIADD3 UR11, UPT, UPT, -UR5, URZ, URZ ;  /* 0x000000ff050b7290 */ /* 0x000fc4000fffe1ff */
[----:B------:R-:W-:-:S03]  /*2ca0*/  USHF.R.U32.HI UR8, URZ, UR9, UR8 ;  /* 0x00000009ff087299 */ /* 0x000fc60008011608 */
[----:B------:R-:W-:Y:S01]  /*2cb0*/  @!UP0 UMOV UR7, UR13 ;  /* 0x0000000d00078c82 */ /* 0x000fe20008000000 */
[----:B------:R-:W-:Y:S02]  /*2cc0*/  UIMAD UR10, UR18, UR10, UR44 ;  /* 0x0000000a120a72a4 */ /* 0x000fe4000f8e022c */
[----:B------:R-:W-:Y:S02]  /*2cd0*/  USEL UR8, UR4, UR8, !UP3 ;  /* 0x0000000804087287 */ /* 0x000fe4000d800000 */
[----:B------:R-:W-:Y:S02]  /*2ce0*/  @!UP0 USHF.R.U32.HI UR7, URZ, UR9, UR7 ;  /* 0x00000009ff078299 */ /* 0x000fe40008011607 */
[----:B------:R-:W-:Y:S02]  /*2cf0*/  UIADD3 UR9, UPT, UPT, -UR8, URZ, URZ ;  /* 0x000000ff08097290 */ /* 0x000fe4000fffe1ff */
[----:B------:R-:W-:Y:S02]  /*2d00*/  @!UP0 USEL UR7, UR5, UR7, !UP3 ;  /* 0x0000000705078287 */ /* 0x000fe4000d800000 */
[----:B------:R-:W-:-:S02]  /*2d10*/  UIMAD UR9, UR39, UR9, UR4 ;  /* 0x00000009270972a4 */ /* 0x000fc4000f8e0204 */
[----:B------:R-:W-:Y:S02]  /*2d20*/  @!UP0 UIADD3 UR8, UPT, UPT, UR8, -UR7, URZ ;  /* 0x8000000708088290 */ /* 0x000fe4000fffe0ff */
[----:B------:R-:W-:Y:S02]  /*2d30*/  @!UP0 UIMAD UR7, UR9, UR6, UR7 ;  /* 0x00000006090782a4 */ /* 0x000fe4000f8e0207 */
[----:B------:R-:W-:Y:S02]  /*2d40*/  @!UP0 UIMAD UR4, UR39, UR8, UR5 ;  /* 0x00000008270482a4 */ /* 0x000fe4000f8e0205 */
[----:B------:R-:W-:Y:S02]  /*2d50*/  UIMAD UR6, UR20, UR11, UR45 ;  /* 0x0000000b140672a4 */ /* 0x000fe4000f8e022d */
[----:B------:R-:W-:Y:S01]  /*2d60*/  UIMAD UR44, UR4, UR18, UR10 ;  /* 0x00000012042c72a4 */ /* 0x000fe2000f8e020a */
[----:B------:R-:W-:Y:S02]  /*2d70*/  @!UP0 UMOV UR5, UR7 ;  /* 0x0000000700058c82 */ /* 0x000fe40008000000 */
[----:B------:R-:W-:-:S12]  /*2d80*/  UIMAD UR45, UR5, UR20, UR6 ;  /* 0x00000014052d72a4 */ /* 0x000fd8000f8e0206 */
.L_x_38:
[----:B------:R-:W2:Y:S02]  /*2d90*/  LDCU UR4, c[0x0][0xb30] ;  /* 0x00016600ff0477ac */ /* 0x000ea40008000800 */
[----:B--2---:R-:W-:-:S09]  /*2da0*/  UISETP.NE.AND UP0, UPT, UR4, 0x1, UPT ;  /* 0x000000010400788c */ /* 0x004fd2000bf05270 */
[----:B------:R-:W-:Y:S05]  /*2db0*/  BRA.U UP0, `(.L_x_39) ;  /* 0x0000000100447547 */ /* 0x000fea000b800000 */
[----:B------:R-:W2:Y:S01]  /*2dc0*/  LDCU.128 UR8, c[0x0][0xb10] ;  /* 0x00016200ff0877ac */ /* 0x000ea20008000c00 */
[----:B------:R-:W3:Y:S01]  /*2dd0*/  LDCU UR12, c[0x0][0xb0c] ;  /* 0x00016180ff0c77ac */ /* 0x000ee20008000800 */
[----:B------:R-:W4:Y:S01]  /*2de0*/  LDCU UR13, c[0x0][0xb20] ;  /* 0x00016400ff0d77ac */ /* 0x000f220008000800 */
[----:B--2---:R-:W-:Y:S02]  /*2df0*/  UIMAD.WIDE.U32 UR6, UR45, UR8, URZ ;  /* 0x000000082d0672a5 */ /* 0x004fe4000f8e00ff */
[----:B------:R-:W-:Y:S02]  /*2e00*/  UIMAD.WIDE.U32 UR4, UR44, UR11, URZ ;  /* 0x0000000b2c0472a5 */ /* 0x000fe4000f8e00ff */
[----:B---3--:R-:W-:Y:S02]  /*2e10*/  UISETP.NE.AND UP2, UPT, UR12, 0x1, UPT ;  /* 0x000000010c00788c */ /* 0x008fe4000bf45270 */
[----:B------:R-:W-:Y:S01]  /*2e20*/  UISETP.NE.AND UP0, UPT, UR10, 0x1, UPT ;  /* 0x000000010a00788c */ /* 0x000fe2000bf05270 */
[----:B------:R-:W-:-:S02]  /*2e30*/  UMOV UR6, UR7 ;  /* 0x0000000700067c82 */ /* 0x000fc40008000000 */
[----:B------:R-:W-:Y:S01]  /*2e40*/  UMOV UR4, UR5 ;  /* 0x0000000500047c82 */ /* 0x000fe20008000000 */
[----:B------:R-:W-:Y:S02]  /*2e50*/  USHF.R.U32.HI UR6, URZ, UR9, UR6 ;  /* 0x00000009ff067299 */ /* 0x000fe40008011606 */
[----:B----4-:R-:W-:Y:S02]  /*2e60*/  USHF.R.U32.HI UR4, URZ, UR13, UR4 ;  /* 0x0000000dff047299 */ /* 0x010fe40008011604 */
[----:B------:R-:W-:Y:S02]  /*2e70*/  USEL UR5, UR45, UR6, !UP2 ;  /* 0x000000062d057287 */ /* 0x000fe4000d000000 */
[----:B------:R-:W-:-:S04]  /*2e80*/  USEL UR4, UR44, UR4, !UP0 ;  /* 0x000000042c047287 */ /* 0x000fc8000c000000 */
[----:B------:R-:W-:Y:S02]  /*2e90*/  UIADD3 UR6, UPT, UPT, UR5, -UR4, URZ ;  /* 0x8000000405067290 */ /* 0x000fe4000fffe0ff */
[----:B------:R-:W-:Y:S02]  /*2ea0*/  UIADD3 UR4, UPT, UPT, -UR5, UR4, URZ ;  /* 0x0000000405047290 */ /* 0x000fe4000fffe1ff */
[----:B------:R-:W-:Y:S02]  /*2eb0*/  UIMAD UR44, UR6, UR10, UR44 ;  /* 0x0000000a062c72a4 */ /* 0x000fe4000f8e022c */
[----:B------:R-:W-:-:S12]  /*2ec0*/  UIMAD UR45, UR4, UR12, UR45 ;  /* 0x0000000c042d72a4 */ /* 0x000fd8000f8e022d */
.L_x_39:
[----:B------:R-:W-:Y:S02]  /*2ed0*/  R2UR UR5, R91 ;  /* 0x000000005b0572ca */ /* 0x000fe400000e0000 */
[----:B------:R-:W-:Y:S02]  /*2ee0*/  R2UR UR4, R90 ;  /* 0x000000005a0472ca */ /* 0x000fe400000e0000 */
[----:B------:R-:W-:Y:S02]  /*2ef0*/  PLOP3.LUT P1, PT, PT, PT, PT, 0x80, 0x8 ;  /* 0x000000000008781c */ /* 0x000fe40003f2f070 */
[----:B------:R-:W-:-:S07]  /*2f00*/  LOP3.LUT R2, R2, 0x1, RZ, 0x3c, !PT ;  /* 0x0000000102027812 */ /* 0x000fce00078e3cff */
[----:B------:R-:W-:Y:S02]  /*2f10*/  UIADD3 UR21, UPT, UPT, UR45, UR5, URZ ;  /* 0x000000052d157290 */ /* 0x000fe4000fffe0ff */
[----:B------:R-:W-:Y:S01]  /*2f20*/  UIADD3 UR19, UPT, UPT, UR44, UR4, URZ ;  /* 0x000000042c137290 */ /* 0x000fe2000fffe0ff */
[----:B------:R-:W-:Y:S11]  /*2f30*/  BRA.U UP1, `(.L_x_40) ;  /* 0xffffffe901b07547 */ /* 0x000ff6000b83ffff */
[----:B------:R-:W-:Y:S01]  /*2f40*/  UIADD3 UR29, UPT, UPT, UR29, 0xd0, URZ ;  /* 0x000000d01d1d7890 */ /* 0x000fe2000fffe0ff */
[----:B------:R-:W-:-:S03]  /*2f50*/  MOV R3, UR23 ;  /* 0x0000001700037c02 */ /* 0x000fc60008000f00 */
[----:B------:R-:W-:Y:S01]  /*2f60*/  ULEA UR4, UR28, UR29, 0x3 ;  /* 0x0000001d1c047291 */ /* 0x000fe2000f8e18ff */
[----:B------:R-:W-:-:S08]  /*2f70*/  SHF.L.U32 R3, R3, 0x1f, RZ ;  /* 0x0000001f03037819 */ /* 0x000fd000000006ff */
[----:B------:R-:W2:Y:S02]  /*2f80*/  SYNCS.PHASECHK.TRANS64.TRYWAIT P0, [UR4], R3 ;  /* 0x00000003ff0075a7 */ /* 0x000ea40008001104 */
[----:B--2---:R-:W-:Y:S05]  /*2f90*/  @!P0 BRA `(.L_x_41) ;  /* 0x0000006800948947 */ /* 0x004fea0003800000 */
.L_x_145:
[----:B------:R-:W-:-:S04]  /*2fa0*/  UIADD3 UR4, UPT, UPT, UR28, 0x1, URZ ;  /* 0x000000011c047890 */ /* 0x000fc8000fffe0ff */
[----:B------:R-:W-:-:S04]  /*2fb0*/  UISETP.NE.AND UP0, UPT, UR4, 0x1a, UPT ;  /* 0x0000001a0400788c */ /* 0x000fc8000bf05270 */
[----:B------:R-:W-:Y:S02]  /*2fc0*/  USEL UR5, URZ, 0x1, UP0 ;  /* 0x00000001ff057887 */ /* 0x000fe40008000000 */
[----:B------:R-:W-:Y:S02]  /*2fd0*/  USEL UR4, UR4, URZ, UP0 ;  /* 0x000000ff04047287 */ /* 0x000fe40008000000 */
[----:B------:R-:W-:Y:S02]  /*2fe0*/  ULOP3.LUT UR6, UR23, UR5, URZ, 0x3c, !UPT ;  /* 0x0000000517067292 */ /* 0x000fe4000f8e3cff */
[----:B------:R-:W-:-:S04]  /*2ff0*/  ULEA UR5, UR4, UR29, 0x3 ;  /* 0x0000001d04057291 */ /* 0x000fc8000f8e18ff */
[----:B--2---:R-:W-:-:S04]  /*3000*/  MOV R3, UR6 ;  /* 0x0000000600037c02 */ /* 0x004fc80008000f00 */
[----:B------:R-:W-:-:S04]  /*3010*/  SHF.L.U32 R3, R3, 0x1f, RZ ;  /* 0x0000001f03037819 */ /* 0x000fc800000006ff */
[----:B------:R-:W2:Y:S02]  /*3020*/  SYNCS.PHASECHK.TRANS64.TRYWAIT P0, [UR5], R3 ;  /* 0x00000003ff0075a7 */ /* 0x000ea40008001105 */
[----:B--2---:R-:W-:Y:S05]  /*3030*/  @!P0 BRA `(.L_x_42) ;  /* 0x0000006800848947 */ /* 0x004fea0003800000 */
.L_x_147:
        /* <DEDUP_REMOVED lines=10> */
.L_x_149:
        /* <DEDUP_REMOVED lines=10> */
.L_x_151:
        /* <DEDUP_REMOVED lines=10> */
.L_x_153:
        /* <DEDUP_REMOVED lines=10> */
.L_x_155:
        /* <DEDUP_REMOVED lines=10> */
.L_x_157:
        /* <DEDUP_REMOVED lines=10> */
.L_x_159:
        /* <DEDUP_REMOVED lines=10> */
.L_x_161:
        /* <DEDUP_REMOVED lines=10> */
.L_x_163:
        /* <DEDUP_REMOVED lines=10> */
.L_x_165:
        /* <DEDUP_REMOVED lines=10> */
.L_x_167:
        /* <DEDUP_REMOVED lines=10> */
.L_x_169:
        /* <DEDUP_REMOVED lines=10> */
.L_x_171:
        /* <DEDUP_REMOVED lines=10> */
.L_x_173:
        /* <DEDUP_REMOVED lines=10> */
.L_x_175:
        /* <DEDUP_REMOVED lines=10> */
.L_x_177:
        /* <DEDUP_REMOVED lines=10> */
.L_x_179:
        /* <DEDUP_REMOVED lines=10> */
.L_x_181:
        /* <DEDUP_REMOVED lines=10> */
.L_x_183:
        /* <DEDUP_REMOVED lines=10> */
.L_x_185:
        /* <DEDUP_REMOVED lines=10> */
.L_x_187:
        /* <DEDUP_REMOVED lines=10> */
.L_x_189:
        /* <DEDUP_REMOVED lines=10> */
.L_x_191:
        /* <DEDUP_REMOVED lines=10> */
.L_x_193:
[----:B------:R-:W-:-:S04]  /*3ea0*/  UIADD3 UR4, UPT, UPT, UR4, 0x1, URZ ;  /* 0x0000000104047890 */ /* 0x000fc8000fffe0ff */
[----:B------:R-:W-:-:S04]  /*3eb0*/  UISETP.NE.AND UP0, UPT, UR4, 0x1a, UPT ;  /* 0x0000001a0400788c */ /* 0x000fc8000bf05270 */
[----:B------:R-:W-:Y:S02]  /*3ec0*/  USEL UR5, URZ, 0x1, UP0 ;  /* 0x00000001ff057887 */ /* 0x000fe40008000000 */
[----:B------:R-:W-:Y:S02]  /*3ed0*/  USEL UR4, UR4, URZ, UP0 ;  /* 0x000000ff04047287 */ /* 0x000fe40008000000 */
[----:B------:R-:W-:Y:S02]  /*3ee0*/  ULOP3.LUT UR5, UR6, UR5, URZ, 0x3c, !UPT ;  /* 0x0000000506057292 */ /* 0x000fe4000f8e3cff */
[----:B------:R-:W-:-:S04]  /*3ef0*/  ULEA UR4, UR4, UR29, 0x3 ;  /* 0x0000001d04047291 */ /* 0x000fc8000f8e18ff */
[----:B------:R-:W-:Y:S02]  /*3f00*/  IMAD.U32 R2, RZ, RZ, UR5 ;  /* 0x00000005ff027e24 */ /* 0x000fe4000f8e00ff */
[----:B--2---:R-:W-:-:S03]  /*3f10*/  MOV R0, UR4 ;  /* 0x0000000400007c02 */ /* 0x004fc60008000f00 */
[----:B------:R-:W-:-:S07]  /*3f20*/  SHF.L.U32 R3, R2, 0x1f, RZ ;  /* 0x0000001f02037819 */ /* 0x000fce00000006ff */
.L_x_66:
[----:B--2---:R2:W3:Y:S02]  /*3f30*/  SYNCS.PHASECHK.TRANS64.TRYWAIT P0, [R0+URZ], R3 ;  /* 0x00000003000075a7 */ /* 0x0044e400080011ff */
[----:B---3--:R-:W-:Y:S05]  /*3f40*/  @!P0 NANOSLEEP.SYNCS 0x989680 ;  /* 0x009896800000895d */ /* 0x008fea0003900000 */
[----:B------:R-:W3:Y:S02]  /*3f50*/  @!P0 SYNCS.PHASECHK.TRANS64 P0, [R0+URZ], R3 ;  /* 0x00000003000085a7 */ /* 0x000ee400080010ff */
[----:B-1-3--:R-:W-:Y:S05]  /*3f60*/  @P0 EXIT ;  /* 0x000000000000094d */ /* 0x00afea0003800000 */
[----:B------:R-:W-:Y:S05]  /*3f70*/  BRA `(.L_x_66) ;  /* 0xfffffffc00ec7947 */ /* 0x000fea000383ffff */
.L_x_22:
[----:B------:R-:W-:-:S04]  /*3f80*/  UISETP.NE.AND UP0, UPT, UR50, URZ, UPT ;  /* 0x000000ff3200728c */ /* 0x000fc8000bf05270 */
[----:B------:R-:W-:-:S09]  /*3f90*/  UISETP.NE.OR UP0, UPT, UR18, 0x1, UP0 ;  /* 0x000000011200788c */ /* 0x000fd20008705670 */
[----:B------:R-:W-:Y:S05]  /*3fa0*/  BRA.U UP0, `(.L_x_67) ;  /* 0x0000000100b07547 */ /* 0x000fea000b800000 */
[----:B------:R-:W-:Y:S01]  /*3fb0*/  UMOV UR4, 0x400 ;  /* 0x0000040000047882 */ /* 0x000fe20000000000 */
[----:B------:R-:W-:Y:S01]  /*3fc0*/  HFMA2 R2, -RZ, RZ, 0, 5.9604644775390625e-08 ;  /* 0x00000001ff027431 */ /* 0x000fe200000001ff */
[----:B------:R-:W-:Y:S01]  /*3fd0*/  ULEA UR4, UR50, UR4, 0x18 ;  /* 0x0000000432047291 */ /* 0x000fe2000f8ec0ff */
[----:B------:R-:W-:Y:S01]  /*3fe0*/  ISETP.GE.U32.AND P0, PT, R3, 0x2, PT ;  /* 0x000000020300780c */ /* 0x000fe20003f06070 */
[----:B------:R-:W-:Y:S02]  /*3ff0*/  IMAD.MOV.U32 R8, RZ, RZ, RZ ;  /* 0x000000ffff087224 */ /* 0x000fe400078e00ff */
[----:B------:R-:W-:Y:S02]  /*4000*/  UIADD3 UR5, UPT, UPT, UR4, 0x1d8, URZ ;  /* 0x000001d804057890 */ /* 0x000fe4000fffe0ff */
[----:B------:R-:W-:Y:S02]  /*4010*/  UIADD3 UR8, UPT, UPT, UR4, 0x1d0, URZ ;  /* 0x000001d004087890 */ /* 0x000fe4000fffe0ff */
[----:B------:R-:W-:-:S12]  /*4020*/  UPRMT UR5, URZ, 0x654, UR5 ;  /* 0x00000654ff057896 */ /* 0x000fd80008000005 */
.L_x_70:
[----:B------:R-:W-:Y:S01]  /*4030*/  SHF.L.U32 R7, R2, 0x1f, RZ ;  /* 0x0000001f02077819 */ /* 0x000fe200000006ff */
[----:B------:R-:W-:Y:S02]  /*4040*/  IMAD.U32 R4, RZ, RZ, UR8 ;  /* 0x00000008ff047e24 */ /* 0x000fe4000f8e00ff */
[----:B------:R-:W-:Y:S01]  /*4050*/  @!P0 IMAD.MOV.U32 R5, RZ, RZ, 0x10 ;  /* 0x00000010ff058424 */ /* 0x000fe200078e00ff */
[----:B------:R-:W2:Y:S02]  /*4060*/  SYNCS.PHASECHK.TRANS64.TRYWAIT P1, [UR4+0x1d8], R7 ;  /* 0x0001d807ff0075a7 */ /* 0x000ea40008021104 */
[----:B------:R-:W-:-:S04]  /*4070*/  PRMT R9, R3, 0x654, R4 ;  /* 0x0000065403097816 */ /* 0x000fc80000000004 */
[----:B------:R-:W-:Y:S01]  /*4080*/  SEL R0, R9, R0, !P0 ;  /* 0x0000000009007207 */ /* 0x000fe20004000000 */
[----:B--2---:R-:W-:Y:S06]  /*4090*/  @!P1 BRA `(.L_x_68) ;  /* 0x0000006000ac9947 */ /* 0x004fec0003800000 */
.L_x_195:
[----:B------:R-:W-:Y:S01]  /*40a0*/  UIADD3 UR6, UPT, UPT, UR4, 0x210, URZ ;  /* 0x0000021004067890 */ /* 0x000fe2000fffe0ff */
[----:B------:R3:W-:Y:S01]  /*40b0*/  @!P0 SYNCS.ARRIVE.TRANS64.RED RZ, [R0+URZ], R5 ;  /* 0x0000000500ff89a7 */ /* 0x0007e200080004ff */
[----:B------:R-:W-:Y:S01]  /*40c0*/  UIADD3 UR7, UPT, UPT, UR4, 0x1d0, URZ ;  /* 0x000001d004077890 */ /* 0x000fe2000fffe0ff */
[----:B------:R-:W-:-:S08]  /*40d0*/  LOP3.LUT R2, R2, 0x1, RZ, 0x3c, !PT ;  /* 0x0000000102027812 */ /* 0x000fd000078e3cff */
[----:B------:R-:W-:Y:S06]  /*40e0*/  UGETNEXTWORKID.BROADCAST [UR6], [UR7] ;  /* 0x00000000060073ca */ /* 0x000fec0008000100 */
[----:B---3--:R-:W-:-:S04]  /*40f0*/  SHF.L.U32 R5, R8, 0x1f, RZ ;  /* 0x0000001f08057819 */ /* 0x008fc800000006ff */
[----:B------:R-:W3:Y:S02]  /*4100*/  SYNCS.PHASECHK.TRANS64.TRYWAIT P1, [UR4+0x1d0], R5 ;  /* 0x0001d005ff0075a7 */ /* 0x000ee40008021104 */
[----:B---3--:R-:W-:Y:S05]  /*4110*/  @!P1 BRA `(.L_x_69) ;  /* 0x0000006000a49947 */ /* 0x008fea0003800000 */
.L_x_197:
[----:B--2---:R-:W2:Y:S01]  /*4120*/  LDS.128 R4, [UR4+0x210] ;  /* 0x00021004ff047984 */ /* 0x004ea20008000c00 */
[----:B------:R-:W-:Y:S01]  /*4130*/  LOP3.LUT R8, R8, 0x1, RZ, 0x3c, !PT ;  /* 0x0000000108087812 */ /* 0x000fe200078e3cff */
[----:B------:R-:W-:Y:S01]  /*4140*/  @!PT LDS RZ, [RZ] ;  /* 0x00000000fffff984 */ /* 0x000fe20000000800 */
[----:B------:R-:W-:Y:S01]  /*4150*/  @!PT LDS RZ, [RZ] ;  /* 0x00000000fffff984 */ /* 0x000fe20000000800 */
[----:B------:R-:W-:Y:S01]  /*4160*/  @!PT LDS RZ, [RZ] ;  /* 0x00000000fffff984 */ /* 0x000fe20000000800 */
[----:B------:R-:W-:Y:S01]  /*4170*/  @!PT LDS RZ, [RZ] ;  /* 0x00000000fffff984 */ /* 0x000fe20000000800 */
[----:B------:R3:W-:Y:S06]  /*4180*/  MEMBAR.ALL.CTA ;  /* 0x0000000000007992 */ /* 0x0007ec0000008000 */
[----:B---3--:R-:W3:Y:S02]  /*4190*/  FENCE.VIEW.ASYNC.S ;  /* 0x00000000000073c6 */ /* 0x008ee40000000000 */
[----:B---3--:R-:W-:Y:S01]  /*41a0*/  SYNCS.ARRIVE.TRANS64.RED.A1T0 RZ, [UR5], RZ ;  /* 0x000000ffffff79a7 */ /* 0x008fe20008100405 */
[----:B--2---:R-:W-:-:S13]  /*41b0*/  LOP3.LUT P1, RZ, R6, 0x1, RZ, 0xc0, !PT ;  /* 0x0000000106ff7812 */ /* 0x004fda000782c0ff */
[----:B------:R-:W-:Y:S05]  /*41c0*/  @P1 BRA `(.L_x_70) ;  /* 0xfffffffc00981947 */ /* 0x000fea000383ffff */
[----:B------:R-:W-:-:S04]  /*41d0*/  SHF.L.U32 R0, R2, 0x1f, RZ ;  /* 0x0000001f02007819 */ /* 0x000fc800000006ff */
[----:B------:R-:W2:Y:S02]  /*41e0*/  SYNCS.PHASECHK.TRANS64 P0, [UR4+0x1d8], R0 ;  /* 0x0001d800ff0075a7 */ /* 0x000ea40008001004 */
[----:B-12---:R-:W-:Y:S05]  /*41f0*/  @P0 EXIT ;  /* 0x000000000000094d */ /* 0x006fea0003800000 */
[----:B------:R-:W-:-:S07]  /*4200*/  MOV R0, UR4 ;  /* 0x0000000400007c02 */ /* 0x000fce0008000f00 */
.L_x_71:
[----:B-1----:R-:W-:-:S04]  /*4210*/  SHF.L.U32 R3, R2, 0x1f, RZ ;  /* 0x0000001f02037819 */ /* 0x002fc800000006ff */
[----:B------:R1:W2:Y:S03]  /*4220*/  SYNCS.PHASECHK.TRANS64.TRYWAIT P0, [R0+URZ+0x1d8], R3 ;  /* 0x0001d803000075a7 */ /* 0x0002a600080011ff */
[----:B--2---:R-:W-:Y:S05]  /*4230*/  @!P0 NANOSLEEP.SYNCS 0x989680 ;  /* 0x009896800000895d */ /* 0x004fea0003900000 */
[----:B------:R-:W2:Y:S02]  /*4240*/  @!P0 SYNCS.PHASECHK.TRANS64 P0, [R0+URZ+0x1d8], R3 ;  /* 0x0001d803000085a7 */ /* 0x000ea400080010ff */
[----:B--2---:R-:W-:Y:S05]  /*4250*/  @P0 EXIT ;  /* 0x000000000000094d */ /* 0x004fea0003800000 */
[----:B------:R-:W-:Y:S05]  /*4260*/  BRA `(.L_x_71) ;  /* 0xfffffffc00e87947 */ /* 0x000fea000383ffff */
.L_x_67:
[----:B------:R-:W-:Y:S05]  /*4270*/  BRA.U UP4, `(.L_x_72) ;  /* 0x0000001104587547 */ /* 0x000fea000b800000 */
[----:B------:R-:W-:Y:S01]  /*4280*/  UMOV UR5, 0x40 ;  /* 0x0000004000057882 */ /* 0x000fe20000000000 */
[----:B------:R-:W-:Y:S01]  /*4290*/  NOP ;  /* 0x0000000000007918 */ /* 0x000fe20000000000 */
[----:B------:R-:W-:Y:S01]  /*42a0*/  ULEA UR5, UR50, UR5, 0x18 ;  /* 0x0000000532057291 */ /* 0x000fe2000f8ec0ff */
[----:B------:R-:W-:Y:S02]  /*42b0*/  UMOV UR6, 0x400 ;  /* 0x0000040000067882 */ /* 0x000fe40000000000 */
[----:B------:R-:W-:-:S06]  /*42c0*/  ULEA UR6, UR50, UR6, 0x18 ;  /* 0x0000000632067291 */ /* 0x000fcc000f8ec0ff */
[----:B------:R-:W2:Y:S02]  /*42d0*/  LDS.U8 R3, [UR5+0x1c] ;  /* 0x00001c05ff037984 */ /* 0x000ea40008000000 */
[----:B--2---:R-:W-:-:S13]  /*42e0*/  ISETP.NE.AND P0, PT, R3, RZ, PT ;  /* 0x000000ff0300720c */ /* 0x004fda0003f05270 */
[----:B------:R-:W-:Y:S05]  /*42f0*/  @P0 BRA `(.L_x_73) ;  /* 0x0000000400080947 */ /* 0x000fea0003800000 */
[----:B------:R-:W-:Y:S02]  /*4300*/  UISETP.NE.U32.AND UP1, UPT, UR33, 0x1, UPT ;  /* 0x000000012100788c */ /* 0x000fe4000bf25070 */
[----:B------:R-:W-:-:S07]  /*4310*/  UIADD3 UR7, UPT, UPT, UR5, 0x8, URZ ;  /* 0x0000000805077890 */ /* 0x000fce000fffe0ff */
[----:B------:R-:W-:Y:S05]  /*4320*/  BRA.U !UP1, `(.L_x_74) ;  /* 0x00000001099c7547 */ /* 0x000fea000b800000 */
[----:B------:R-:W-:Y:S01]  /*4330*/  ELECT P0, URZ, PT ;  /* 0x0000000000ff782f */ /* 0x000fe20003800000 */
[----:B------:R-:W-:-:S12]  /*4340*/  BSSY B0, `(.L_x_74) ;  /* 0x0000025000007945 */ /* 0x000fd80003800000 */
[----:B------:R-:W-:Y:S05]  /*4350*/  @!P0 BRA `(.L_x_75) ;  /* 0x00000000008c8947 */ /* 0x000fea0003800000 */
[----:B------:R-:W-:-:S05]  /*4360*/  UMOV UR4, 0x10 ;  /* 0x0000001000047882 */ /* 0x000fca0000000000 */
[----:B------:R-:W-:Y:S04]  /*4370*/  DEPBAR.LE SB2, 0x36 ;  /* 0x0000ad800000791a */ /* 0x000fe80000000000 */
[----:B------:R-:W2:Y:S02]  /*4380*/  UTCATOMSWS.2CTA.FIND_AND_SET.ALIGN UP0, UR4, UR4 ;  /* 0x00000004000475e3 */ /* 0x000ea40008200800 */
[----:B--2---:R-:W-:Y:S01]  /*4390*/  MOV R10, UR4 ;  /* 0x00000004000a7c02 */ /* 0x004fe20008000f00 */
[----:B------:R-:W-:Y:S06]  /*43a0*/  BRA.U UP0, `(.L_x_76) ;  /* 0x0000000100187547 */ /* 0x000fec000b800000 */
.L_x_77:
[----:B------:R-:W-:Y:S05]  /*43b0*/  NANOSLEEP 0x64 ;  /* 0x000000640000795d */ /* 0x000fea0003800000 */
[----:B------:R-:W-:-:S05]  /*43c0*/  UMOV UR4, 0x10 ;  /* 0x0000001000047882 */ /* 0x000fca0000000000 */
[----:B------:R-:W-:Y:S04]  /*43d0*/  DEPBAR.LE SB2, 0x36 ;  /* 0x0000ad800000791a */ /* 0x000fe80000000000 */
[----:B------:R-:W2:Y:S02]  /*43e0*/  UTCATOMSWS.2CTA.FIND_AND_SET.ALIGN UP0, UR4, UR4 ;  /* 0x00000004000475e3 */ /* 0x000ea40008200800 */
[----:B--2---:R-:W-:Y:S01]  /*43f0*/  MOV R10, UR4 ;  /* 0x00000004000a7c02 */ /* 0x004fe20008000f00 */
[----:B------:R-:W-:Y:S05]  /*4400*/  BRA.U !UP0, `(.L_x_77) ;  /* 0xfffffffd08e87547 */ /* 0x000fea000b83ffff */
.L_x_76:
[----:B------:R-:W2:Y:S01]  /*4410*/  LDS R6, [UR5+0x10] ;  /* 0x00001005ff067984 */ /* 0x000ea20008000800 */
[----:B------:R-:W-:Y:S01]  /*4420*/  IMAD.U32 R3, RZ, RZ, UR6 ;  /* 0x00000006ff037e24 */ /* 0x000fe2000f8e00ff */
[----:B------:R-:W-:-:S03]  /*4430*/  MOV R4, UR32 ;  /* 0x0000002000047c02 */ /* 0x000fc60008000f00 */
[----:B------:R-:W-:Y:S01]  /*4440*/  VIADD R3, R3, 0x220 ;  /* 0x0000022003037836 */ /* 0x000fe20000000000 */
[----:B--2---:R-:W-:-:S04]  /*4450*/  SHF.L.U32 R6, R6, 0x1f, RZ ;  /* 0x0000001f06067819 */ /* 0x004fc800000006ff */
[----:B------:R-:W2:Y:S02]  /*4460*/  SYNCS.PHASECHK.TRANS64.TRYWAIT P0, [UR5+0x8], R6 ;  /* 0x00000806ff0075a7 */ /* 0x000ea40008001105 */
[----:B--2---:R-:W-:Y:S05]  /*4470*/  @P0 BRA `(.L_x_78) ;  /* 0x0000000000080947 */ /* 0x004fea0003800000 */
[----:B------:R-:W2:Y:S02]  /*4480*/  SYNCS.PHASECHK.TRANS64.TRYWAIT P0, [UR5+0x8], R6 ;  /* 0x00000806ff0075a7 */ /* 0x000ea40008001105 */
[----:B--2---:R-:W-:Y:S05]  /*4490*/  @!P0 BRA `(.L_x_79) ;  /* 0x0000005c00dc8947 */ /* 0x004fea0003800000 */
.L_x_78:
[----:B------:R-:W-:Y:S01]  /*44a0*/  PRMT R4, R4, 0x654, R3 ;  /* 0x0000065404047816 */ /* 0x000fe20000000003 */
[----:B------:R-:W-:Y:S01]  /*44b0*/  HFMA2 R3, -RZ, RZ, 0, 5.9604644775390625e-08 ;  /* 0x00000001ff037431 */ /* 0x000fe200000001ff */
[----:B------:R-:W-:Y:S01]  /*44c0*/  UPRMT UR4, UR32, 0x654, UR7 ;  /* 0x0000065420047896 */ /* 0x000fe20008000007 */
[----:B------:R-:W-:Y:S02]  /*44d0*/  IMAD.MOV.U32 R7, RZ, RZ, 0xffff ;  /* 0x0000ffffff077424 */ /* 0x000fe400078e00ff */
[----:B--2---:R-:W-:Y:S02]  /*44e0*/  IMAD.MOV.U32 R6, RZ, RZ, 0x4 ;  /* 0x00000004ff067424 */ /* 0x004fe400078e00ff */
[----:B------:R-:W-:Y:S01]  /*44f0*/  IMAD.SHL.U32 R9, R10, 0x20, RZ ;  /* 0x000000200a097824 */ /* 0x000fe200078e00ff */
[----:B------:R-:W-:Y:S02]  /*4500*/  MOV R5, UR4 ;  /* 0x0000000400057c02 */ /* 0x000fe40008000f00 */
[-C--:B------:R-:W-:Y:S01]  /*4510*/  SHF.L.U32 R8, R7, R10.reuse, RZ ;  /* 0x0000000a07087219 */ /* 0x080fe200000006ff */
[----:B------:R2:W-:Y:S01]  /*4520*/  SYNCS.ARRIVE.TRANS64.RED RZ, [UR4], R6 ;  /* 0x00000006ffff79a7 */ /* 0x0005e20008000404 */
[----:B------:R-:W-:Y:S01]  /*4530*/  SHF.L.U32 R7, R3, R10, RZ ;  /* 0x0000000a03077219 */ /* 0x000fe200000006ff */
[----:B------:R2:W-:Y:S04]  /*4540*/  STS [UR6+0x220], R9 ;  /* 0x00022009ff007988 */ /* 0x0005e80008000806 */
[----:B------:R2:W-:Y:S04]  /*4550*/  STAS [R4.64], R10 ;  /* 0x0000000a04007dbd */ /* 0x0005e8000c0008ff */
[----:B------:R2:W-:Y:S04]  /*4560*/  ATOMS.OR RZ, [UR5+0x14], R8 ;  /* 0x00001408ffff798c */ /* 0x0005e8000b000005 */
[----:B------:R2:W-:Y:S04]  /*4570*/  ATOMS.OR RZ, [UR5+0x18], R7 ;  /* 0x00001807ffff798c */ /* 0x0005e8000b000005 */
[----:B------:R2:W-:Y:S02]  /*4580*/  ATOMS.XOR RZ, [UR5+0x10], R3 ;  /* 0x00001003ffff798c */ /* 0x0005e4000b800005 */
.L_x_75:
[----:B-1----:R-:W-:Y:S05]  /*4590*/  BSYNC B0 ;  /* 0x0000000000007941 */ /* 0x002fea0003800000 */
.L_x_74:
[----:B------:R-:W-:Y:S05]  /*45a0*/  BRA.U UP1, `(.L_x_80) ;  /* 0x00000001016c7547 */ /* 0x000fea000b800000 */
[----:B------:R-:W-:-:S03]  /*45b0*/  UMOV UR4, 0xffffffff ;  /* 0xffffffff00047882 */ /* 0x000fc60000000000 */
[----:B------:R-:W-:Y:S05]  /*45c0*/  BRA.DIV UR4, `(.L_x_81) ;  /* 0x0000005e04a87947 */ /* 0x000fea000b800000 */
[----:B------:R-:W-:-:S13]  /*45d0*/  ELECT P6, URZ, PT ;  /* 0x0000000000ff782f */ /* 0x000fda00038c0000 */
.L_x_200:
[----:B------:R-:W-:Y:S05]  /*45e0*/  @!P6 BRA `(.L_x_80) ;  /* 0x00000000005ce947 */ /* 0x000fea0003800000 */
[----:B--2---:R-:W2:Y:S02]  /*45f0*/  LDS R4, [UR5+0x10] ;  /* 0x00001005ff047984 */ /* 0x004ea40008000800 */
[----:B--2---:R-:W-:-:S04]  /*4600*/  SHF.L.U32 R4, R4, 0x1f, RZ ;  /* 0x0000001f04047819 */ /* 0x004fc800000006ff */
[----:B------:R-:W2:Y:S02]  /*4610*/  SYNCS.PHASECHK.TRANS64.TRYWAIT P0, [UR5+0x8], R4 ;  /* 0x00000804ff0075a7 */ /* 0x000ea40008001105 */
[----:B--2---:R-:W-:Y:S05]  /*4620*/  @P0 BRA `(.L_x_82) ;  /* 0x0000000000080947 */ /* 0x004fea0003800000 */
[----:B------:R-:W2:Y:S02]  /*4630*/  SYNCS.PHASECHK.TRANS64.TRYWAIT P0, [UR5+0x8], R4 ;  /* 0x00000804ff0075a7 */ /* 0x000ea40008001105 */
[----:B--2---:R-:W-:Y:S05]  /*4640*/  @!P0 BRA `(.L_x_83) ;  /* 0x0000005c00a88947 */ /* 0x004fea0003800000 */
.L_x_82:
[----:B------:R-:W3:Y:S01]  /*4650*/  LDS R6, [UR6+0x220] ;  /* 0x00022006ff067984 */ /* 0x000ee20008000800 */
[----:B--2---:R-:W-:Y:S02]  /*4660*/  HFMA2 R3, -RZ, RZ, 0, 5.9604644775390625e-08 ;  /* 0x00000001ff037431 */ /* 0x004fe400000001ff */
[----:B------:R-:W-:Y:S01]  /*4670*/  IMAD.MOV.U32 R4, RZ, RZ, 0xffff ;  /* 0x0000ffffff047424 */ /* 0x000fe200078e00ff */
[----:B------:R-:W-:Y:S01]  /*4680*/  UPRMT UR4, UR32, 0x654, UR7 ;  /* 0x0000065420047896 */ /* 0x000fe20008000007 */
[----:B---3--:R-:W-:-:S03]  /*4690*/  IMAD.SHL.U32 R5, R6, 0x20, RZ ;  /* 0x0000002006057824 */ /* 0x008fc600078e00ff */
[-C--:B------:R-:W-:Y:S02]  /*46a0*/  SHF.L.U32 R4, R4, R6.reuse, RZ ;  /* 0x0000000604047219 */ /* 0x080fe400000006ff */
[----:B------:R-:W-:Y:S01]  /*46b0*/  SHF.L.U32 R6, R3, R6, RZ ;  /* 0x0000000603067219 */ /* 0x000fe200000006ff */
[----:B------:R3:W-:Y:S04]  /*46c0*/  STS [UR6+0x220], R5 ;  /* 0x00022005ff007988 */ /* 0x0007e80008000806 */
[----:B------:R3:W-:Y:S04]  /*46d0*/  ATOMS.OR RZ, [UR5+0x14], R4 ;  /* 0x00001404ffff798c */ /* 0x0007e8000b000005 */
[----:B------:R3:W-:Y:S01]  /*46e0*/  ATOMS.OR RZ, [UR5+0x18], R6 ;  /* 0x00001806ffff798c */ /* 0x0007e2000b000005 */
[----:B------:R-:W-:Y:S03]  /*46f0*/  SYNCS.ARRIVE.TRANS64.RED.A1T0 RZ, [UR4], RZ ;  /* 0x000000ffffff79a7 */ /* 0x000fe60008100404 */
[----:B------:R3:W-:Y:S01]  /*4700*/  ATOMS.XOR RZ, [UR5+0x10], R3 ;  /* 0x00001003ffff798c */ /* 0x0007e2000b800005 */
[----:B------:R-:W-:Y:S05]  /*4710*/  BRA `(.L_x_80) ;  /* 0x0000000000107947 */ /* 0x000fea0003800000 */
.L_x_73:
[----:B------:R-:W-:Y:S02]  /*4720*/  MOV R3, 0xffffffff ;  /* 0xffffffff00037802 */ /* 0x000fe40000000f00 */
[----:B------:R-:W-:-:S03]  /*4730*/  MOV R4, 0x4760 ;  /* 0x0000476000047802 */ /* 0x000fc60000000f00 */
[----:B------:R2:W-:Y:S04]  /*4740*/  STS [UR6+0x220], R3 ;  /* 0x00022003ff007988 */ /* 0x0005e80008000806 */
[----:B-12--5:R-:W-:Y:S05]  /*4750*/  CALL.REL.NOINC `($__internal_1_$__cuda_sm10x_tcgen05_guardrail_trap_phase_invalid_during_alloc) ;  /* 0x0000006000cc7944 */ /* 0x026fea0003c00000 */
.L_x_80:
[----:B------:R-:W-:Y:S05]  /*4760*/  WARPSYNC.ALL ;  /* 0x0000000000007948 */ /* 0x000fea0003800000 */
[----:B------:R-:W4:Y:S01]  /*4770*/  S2UR UR18, SR_CgaCtaId ;  /* 0x00000000001279c3 */ /* 0x000f220000008800 */
[----:B------:R-:W-:Y:S01]  /*4780*/  UMOV UR4, 0x400 ;  /* 0x0000040000047882 */ /* 0x000fe20000000000 */
[----:B------:R-:W-:-:S06]  /*4790*/  NOP ;  /* 0x0000000000007918 */ /* 0x000fcc0000000000 */
[----:B------:R-:W-:Y:S06]  /*47a0*/  BAR.ARV 0x6, 0xa0 ;  /* 0x0182800000007b1d */ /* 0x000fec0000002000 */
[----:B------:R-:W1:Y:S01]  /*47b0*/  LDCU UR5, c[0x0][0x390] ;  /* 0x00007200ff0577ac */ /* 0x000e620008000800 */
[----:B------:R-:W-:Y:S01]  /*47c0*/  LOP3.LUT R2, R2, 0xffff, RZ, 0xc0, !PT ;  /* 0x0000ffff02027812 */ /* 0x000fe200078ec0ff */
[----:B--2---:R-:W-:Y:S01]  /*47d0*/  IMAD.MOV.U32 R8, RZ, RZ, 0x1 ;  /* 0x00000001ff087424 */ /* 0x004fe200078e00ff */
[----:B------:R-:W-:Y:S01]  /*47e0*/  LOP3.LUT R0, R0, 0xffff, RZ, 0xc0, !PT ;  /* 0x0000ffff00007812 */ /* 0x000fe200078ec0ff */
[----:B------:R-:W-:Y:S01]  /*47f0*/  UMOV UR22, URZ ;  /* 0x000000ff00167c82 */ /* 0x000fe20008000000 */
[----:B------:R-:W-:Y:S01]  /*4800*/  R2UR UR19, R2 ;  /* 0x00000000021372ca */ /* 0x000fe200000e0000 */
[----:B------:R-:W-:Y:S01]  /*4810*/  IMAD.MOV.U32 R2, RZ, RZ, RZ ;  /* 0x000000ffff027224 */ /* 0x000fe200078e00ff */
[----:B------:R-:W-:Y:S01]  /*4820*/  R2UR UR30, R0 ;  /* 0x00000000001e72ca */ /* 0x000fe200000e0000 */
[----:B------:R-:W-:Y:S01]  /*4830*/  IMAD.MOV.U32 R0, RZ, RZ, RZ ;  /* 0x000000ffff007224 */ /* 0x000fe200078e00ff */
[----:B------:R-:W-:-:S02]  /*4840*/  UISETP.NE.AND UP4, UPT, UR33, URZ, UPT ;  /* 0x000000ff2100728c */ /* 0x000fc4000bf85270 */
[----:B----4-:R-:W-:Y:S01]  /*4850*/  ULEA UR18, UR18, UR4, 0x18 ;  /* 0x0000000412127291 */ /* 0x010fe2000f8ec0ff */
[----:B------:R-:W-:Y:S01]  /*4860*/  UMOV UR15, URZ ;  /* 0x000000ff000f7c82 */ /* 0x000fe20008000000 */
[----:B------:R-:W-:Y:S02]  /*4870*/  UMOV UR26, 0x0 ;  /* 0x00000000001a7882 */ /* 0x000fe40000000000 */
[----:B------:R-:W-:Y:S02]  /*4880*/  UIADD3 UR6, UPT, UPT, UR18, 0x4400, URZ ;  /* 0x0000440012067890 */ /* 0x000fe4000fffe0ff */
[----:B------:R-:W-:Y:S02]  /*4890*/  UIADD3 UR7, UPT, UPT, UR18, 0x1e400, URZ ;  /* 0x0001e40012077890 */ /* 0x000fe4000fffe0ff */
[----:B-1----:R-:W-:Y:S01]  /*48a0*/  UIADD3 UR5, UPT, UPT, UR5, 0x3f, URZ ;  /* 0x0000003f05057890 */ /* 0x002fe2000fffe0ff */
[----:B---3--:R-:W1:Y:S01]  /*48b0*/  LDS R3, [UR18+0x220] ;  /* 0x00022012ff037984 */ /* 0x008e620008000800 */
[----:B------:R-:W-:-:S02]  /*48c0*/  UIADD3 UR29, UPT, UPT, UR18, 0x1d8, URZ ;  /* 0x000001d8121d7890 */ /* 0x000fc4000fffe0ff */
[----:B------:R-:W-:Y:S02]  /*48d0*/  USHF.R.S32.HI UR4, URZ, 0x1f, UR5 ;  /* 0x0000001fff047899 */ /* 0x000fe40008011405 */
[----:B------:R-:W-:Y:S02]  /*48e0*/  USHF.R.U32.HI UR6, URZ, 0x4, UR6 ;  /* 0x00000004ff067899 */ /* 0x000fe40008011606 */
[----:B------:R-:W-:Y:S02]  /*48f0*/  ULEA.HI UR4, UR4, UR5, URZ, 0x6 ;  /* 0x0000000504047291 */ /* 0x000fe4000f8f30ff */
[----:B------:R-:W-:Y:S02]  /*4900*/  USHF.R.U32.HI UR7, URZ, 0x4, UR7 ;  /* 0x00000004ff077899 */ /* 0x000fe40008011607 */
[----:B------:R-:W-:Y:S02]  /*4910*/  USHF.R.S32.HI UR28, URZ, 0x6, UR4 ;  /* 0x00000006ff1c7899 */ /* 0x000fe40008011404 */
[----:B------:R-:W-:-:S02]  /*4920*/  UPRMT UR29, URZ, 0x654, UR29 ;  /* 0x00000654ff1d7896 */ /* 0x000fc4000800001d */
[----:B------:R-:W-:Y:S02]  /*4930*/  UISETP.LT.AND UP0, UPT, UR28, 0x1, UPT ;  /* 0x000000011c00788c */ /* 0x000fe4000bf01270 */
[----:B------:R-:W-:Y:S02]  /*4940*/  ULOP3.LUT UR21, UR6, 0x3fff, URZ, 0xc0, !UPT ;  /* 0x00003fff06157892 */ /* 0x000fe4000f8ec0ff */
[----:B------:R-:W-:Y:S02]  /*4950*/  USEL UR31, UR28, 0x1, !UP0 ;  /* 0x000000011c1f7887 */ /* 0x000fe4000c000000 */
[----:B------:R-:W-:Y:S02]  /*4960*/  ULOP3.LUT UR20, UR7, 0x3fff, URZ, 0xc0, !UPT ;  /* 0x00003fff07147892 */ /* 0x000fe4000f8ec0ff */
[----:B------:R-:W-:Y:S01]  /*4970*/  UIADD3 UR31, UPT, UPT, -UR31, URZ, URZ ;  /* 0x000000ff1f1f7290 */ /* 0x000fe2000fffe1ff */
[----:B------:R-:W-:Y:S01]  /*4980*/  UMOV UR27, 0x8218010 ;  /* 0x08218010001b7882 */ /* 0x000fe20000000000 */
[----:B------:R-:W-:Y:S01]  /*4990*/  UMOV UR24, 0x0 ;  /* 0x0000000000187882 */ /* 0x000fe20000000000 */
[----:B------:R-:W-:Y:S01]  /*49a0*/  UMOV UR25, 0x8218010 ;  /* 0x0821801000197882 */ /* 0x000fe20000000000 */
[C---:B-1----:R-:W-:Y:S01]  /*49b0*/  VIADD R5, R3.reuse, 0x40 ;  /* 0x0000004003057836 */ /* 0x042fe20000000000 */
[----:B------:R-:W-:-:S04]  /*49c0*/  LOP3.LUT R4, R3, 0xffff, RZ, 0xc0, !PT ;  /* 0x0000ffff03047812 */ /* 0x000fc800078ec0ff */
[----:B------:R-:W-:-:S05]  /*49d0*/  LOP3.LUT R5, R5, 0xffff, RZ, 0xc0, !PT ;  /* 0x0000ffff05057812 */ /* 0x000fca00078ec0ff */
[----:B------:R1:W-:Y:S02]  /*49e0*/  STL.64 [R1], R4 ;  /* 0x0000000401007387 */ /* 0x0003e40000100a00 */
.L_x_92:
[----:B-1----:R-:W-:-:S04]  /*49f0*/  SHF.L.U32 R5, R2, 0x1f, RZ ;  /* 0x0000001f02057819 */ /* 0x002fc800000006ff */
[----:B------:R-:W1:Y:S02]  /*4a00*/  SYNCS.PHASECHK.TRANS64.TRYWAIT P0, [UR18+0x1d0], R5 ;  /* 0x0001d005ff0075a7 */ /* 0x000e640008001112 */
[----:B-1-34-:R-:W-:Y:S05]  /*4a10*/  @!P0 BRA `(.L_x_84) ;  /* 0x0000005800cc8947 */ /* 0x01afea0003800000 */
.L_x_202:
[----:B-1----:R-:W1:Y:S01]  /*4a20*/  LDS.128 R4, [UR18+0x210] ;  /* 0x00021012ff047984 */ /* 0x002e620008000c00 */
[----:B------:R-:W-:Y:S01]  /*4a30*/  ULEA UR23, UR22, UR18, 0x3 ;  /* 0x0000001216177291 */ /* 0x000fe2000f8e18ff */
[----:B------:R-:W-:Y:S01]  /*4a40*/  @!PT LDS RZ, [RZ] ;  /* 0x00000000fffff984 */ /* 0x000fe20000000800 */
[----:B------:R-:W-:Y:S01]  /*4a50*/  @!PT LDS RZ, [RZ] ;  /* 0x00000000fffff984 */ /* 0x000fe20000000800 */
[----:B------:R-:W-:Y:S01]  /*4a60*/  @!PT LDS RZ, [RZ] ;  /* 0x00000000fffff984 */ /* 0x000fe20000000800 */
[----:B------:R-:W-:Y:S01]  /*4a70*/  @!PT LDS RZ, [RZ] ;  /* 0x00000000fffff984 */ /* 0x000fe20000000800 */
[----:B------:R2:W-:Y:S06]  /*4a80*/  MEMBAR.ALL.CTA ;  /* 0x0000000000007992 */ /* 0x0005ec0000008000 */
[----:B--2---:R-:W2:Y:S02]  /*4a90*/  FENCE.VIEW.ASYNC.S ;  /* 0x00000000000073c6 */ /* 0x004ea40000000000 */
[----:B--2---:R-:W-:Y:S01]  /*4aa0*/  SYNCS.ARRIVE.TRANS64.RED.A1T0 RZ, [UR29], RZ ;  /* 0x000000ffffff79a7 */ /* 0x004fe2000810041d */
[----:B-1----:R-:W-:Y:S01]  /*4ab0*/  LOP3.LUT P2, RZ, R6, 0x1, RZ, 0xc0, !PT ;  /* 0x0000000106ff7812 */ /* 0x002fe2000784c0ff */
[----:B------:R-:W-:-:S12]  /*4ac0*/  BRA.U UP4, `(.L_x_85) ;  /* 0x00000001040c7547 */ /* 0x000fd8000b800000 */
[----:B------:R-:W-:-:S04]  /*4ad0*/  SHF.L.U32 R5, R8, 0x1f, RZ ;  /* 0x0000001f08057819 */ /* 0x000fc800000006ff */
[----:B------:R-:W1:Y:S02]  /*4ae0*/  SYNCS.PHASECHK.TRANS64.TRYWAIT P0, [UR23+0x1f0], R5 ;  /* 0x0001f005ff0075a7 */ /* 0x000e640008001117 */
[----:B-1----:R-:W-:Y:S05]  /*4af0*/  @!P0 BRA `(.L_x_86) ;  /* 0x0000005800ac8947 */ /* 0x002fea0003800000 */
.L_x_85:
[----:B------:R-:W-:Y:S05]  /*4b00*/  BRA.U UP4, `(.L_x_87) ;  /* 0x0000000104dc7547 */ /* 0x000fea000b800000 */
[----:B------:R-:W2:Y:S02]  /*4b10*/  LDCU UR4, c[0x0][0x390] ;  /* 0x00007200ff0477ac */ /* 0x000ea40008000800 */
[----:B--2---:R-:W-:-:S09]  /*4b20*/  UISETP.GE.AND UP0, UPT, UR4, 0x1, UPT ;  /* 0x000000010400788c */ /* 0x004fd2000bf06270 */
[----:B------:R-:W-:Y:S05]  /*4b30*/  BRA.U !UP0, `(.L_x_88) ;  /* 0x0000000108c47547 */ /* 0x000fea000b800000 */
[----:B------:R-:W-:Y:S01]  /*4b40*/  ULEA UR4, UR22, UR48, 0x2 ;  /* 0x0000003016047291 */ /* 0x000fe2000f8e10ff */
[----:B-1----:R-:W-:-:S08]  /*4b50*/  SHF.L.U32 R4, R0, 0x1f, RZ ;  /* 0x0000001f00047819 */ /* 0x002fd000000006ff */
[----:B------:R-:W5:Y:S01]  /*4b60*/  LDL R5, [UR4] ;  /* 0x00000004ff057983 */ /* 0x000f620008100800 */
[----:B------:R-:W-:Y:S02]  /*4b70*/  ULEA UR4, UR15, UR18, 0x3 ;  /* 0x000000120f047291 */ /* 0x000fe4000f8e18ff */
[----:B------:R-:W-:Y:S01]  /*4b80*/  UPLOP3.LUT UP2, UPT, UPT, UPT, UPT, 0x40, 0x4 ;  /* 0x000000000004789c */ /* 0x000fe20003f4e870 */
[----:B------:R-:W-:Y:S01]  /*4b90*/  UMOV UR17, UR31 ;  /* 0x0000001f00117c82 */ /* 0x000fe20008000000 */
[----:B------:R-:W-:Y:S01]  /*4ba0*/  UMOV UR16, UR28 ;  /* 0x0000001c00107c82 */ /* 0x000fe20008000000 */
[----:B------:R-:W-:-:S04]  /*4bb0*/  UMOV UR5, UR15 ;  /* 0x0000000f00057c82 */ /* 0x000fc80008000000 */
[----:B------:R1:W2:Y:S04]  /*4bc0*/  SYNCS.PHASECHK.TRANS64.TRYWAIT P1, [UR4], R4 ;  /* 0x00000004ff0075a7 */ /* 0x0002a80008021104 */
.L_x_91:
[----:B------:R-:W-:Y:S02]  /*4bd0*/  UIADD3 UR17, UPT, UPT, UR17, 0x1, URZ ;  /* 0x0000000111117890 */ /* 0x000fe4000fffe0ff */
[----:B---3--:R-:W-:Y:S02]  /*4be0*/  ULEA UR10, UR5, UR18, 0x3 ;  /* 0x00000012050a7291 */ /* 0x008fe4000f8e18ff */
[----:B------:R-:W-:Y:S01]  /*4bf0*/  UISETP.NE.AND UP3, UPT, UR17, URZ, UPT ;  /* 0x000000ff1100728c */ /* 0x000fe2000bf65270 */
[----:B--2-4-:R-:W-:Y:S10]  /*4c00*/  @P1 BRA `(.L_x_89) ;  /* 0x00000000000c1947 */ /* 0x014ff40003800000 */
[----:B------:R-:W-:Y:S04]  /*4c10*/  SHF.L.U32 R7, R0, 0x1f, RZ ;  /* 0x0000001f00077819 */ /* 0x000fe800000006ff */
[----:B------:R-:W2:Y:S02]  /*4c20*/  SYNCS.PHASECHK.TRANS64.TRYWAIT P0, [UR10], R7 ;  /* 0x00000007ff0075a7 */ /* 0x000ea4000800110a */
[----:B--2---:R-:W-:Y:S05]  /*4c30*/  @!P0 BRA `(.L_x_90) ;  /* 0x0000005800748947 */ /* 0x004fea0003800000 */
.L_x_89:
[----:B------:R-:W-:Y:S01]  /*4c40*/  UISETP.NE.AND UP0, UPT, UR16, 0x1, UPT ;  /* 0x000000011000788c */ /* 0x000fe2000bf05270 */
[----:B------:R-:W-:Y:S01]  /*4c50*/  PLOP3.LUT P1, PT, PT, PT, PT, 0x80, 0x8 ;  /* 0x000000000008781c */ /* 0x000fe20003f2f070 */
[----:B------:R-:W-:Y:S02]  /*4c60*/  UIADD3 UR4, UPT, UPT, UR5, 0x1, URZ ;  /* 0x0000000105047890 */ /* 0x000fe4000fffe0ff */
[----:B------:R-:W-:Y:S02]  /*4c70*/  ULEA UR8, UR5, UR21, 0x8 ;  /* 0x0000001505087291 */ /* 0x000fe4000f8e40ff */
[----:B------:R-:W-:Y:S01]  /*4c80*/  UISETP.NE.AND UP1, UPT, UR4, 0x1a, UPT ;  /* 0x0000001a0400788c */ /* 0x000fe2000bf25270 */
[----:B------:R-:W-:Y:S01]  /*4c90*/  PLOP3.LUT P0, PT, PT, PT, UP0, 0x80, 0x8 ;  /* 0x000000000008781c */ /* 0x000fe20003f0f008 */
[----:B------:R-:W-:Y:S02]  /*4ca0*/  UIADD3 UR12, UPT, UPT, UR8, 0x80, URZ ;  /* 0x00000080080c7890 */ /* 0x000fe4000fffe0ff */
[----:B------:R-:W-:Y:S02]  /*4cb0*/  USEL UR6, URZ, 0x1, UP1 ;  /* 0x00000001ff067887 */ /* 0x000fe40008800000 */
[----:B------:R-:W-:Y:S02]  /*4cc0*/  USEL UR15, UR4, URZ, UP1 ;  /* 0x000000ff040f7287 */ /* 0x000fe40008800000 */
[----:B------:R-:W-:Y:S02]  /*4cd0*/  UIADD3 UR10, UPT, UPT, UR10, 0xd0, URZ ;  /* 0x000000d00a0a7890 */ /* 0x000fe4000fffe0ff */
[----:B------:R-:W-:Y:S01]  /*4ce0*/  @UP0 ULEA UR4, UR15, UR18, 0x3 ;  /* 0x000000120f040291 */ /* 0x000fe2000f8e18ff */
[----:B------:R-:W-:Y:S01]  /*4cf0*/  LOP3.LUT R0, R0, UR6, RZ, 0x3c, !PT ;  /* 0x0000000600007c12 */ /* 0x000fe2000f8e3cff */
[----:B------:R-:W-:Y:S01]  /*4d00*/  UIADD3 UR16, UPT, UPT, UR16, -0x1, URZ ;  /* 0xffffffff10107890 */ /* 0x000fe2000fffe0ff */
[----:B------:R-:W-:Y:S02]  /*4d10*/  UMOV UR9, 0x80004020 ;  /* 0x8000402000097882 */ /* 0x000fe40000000000 */
[----:B-1----:R-:W-:Y:S01]  /*4d20*/  @P0 SHF.L.U32 R4, R0, 0x1f, RZ ;  /* 0x0000001f00040819 */ /* 0x002fe200000006ff */
[----:B------:R-:W-:Y:S01]  /*4d30*/  UMOV UR13, 0x80004020 ;  /* 0x80004020000d7882 */ /* 0x000fe20000000000 */
[----:B------:R-:W-:Y:S02]  /*4d40*/  UMOV UR7, 0x80004020 ;  /* 0x8000402000077882 */ /* 0x000fe40000000000 */
[----:B------:R3:W4:Y:S01]  /*4d50*/  @P0 SYNCS.PHASECHK.TRANS64.TRYWAIT P1, [UR4], R4 ;  /* 0x00000004ff0005a7 */ /* 0x0007220008021104 */
[----:B------:R-:W-:Y:S11]  /*4d60*/  ELECT P0, URZ, PT ;  /* 0x0000000000ff782f */ /* 0x000ff60003800000 */
[----:B------:R-:W-:Y:S02]  /*4d70*/  @!UPT UIADD3 URZ, UPT, UPT, URZ, URZ, URZ ;  /* 0x000000fffffff290 */ /* 0x000fe4000fffe0ff */
[C---:B-----5:R-:W-:Y:S01]  /*4d80*/  @P0 R2UR.BROADCAST UR14, R5.reuse ;  /* 0x00000000050e02ca */ /* 0x060fe200008e0000 */
[----:B------:R-:W-:Y:S01]  /*4d90*/  ULEA UR4, UR5, UR20, 0x8 ;  /* 0x0000001405047291 */ /* 0x000fe2000f8e40ff */
[----:B------:R-:W-:Y:S11]  /*4da0*/  ELECT P0, URZ, PT ;  /* 0x0000000000ff782f */ /* 0x000ff60003800000 */
[----:B------:R-:W-:Y:S02]  /*4db0*/  @!UPT UIADD3 URZ, UPT, UPT, URZ, URZ, URZ ;  /* 0x000000fffffff290 */ /* 0x000fe4000fffe0ff */
[----:B------:R-:W-:Y:S01]  /*4dc0*/  @P0 R2UR.BROADCAST UR11, R5 ;  /* 0x00000000050b02ca */ /* 0x000fe200008e0000 */
[----:B------:R-:W-:Y:S01]  /*4dd0*/  UIADD3 UR6, UPT, UPT, UR4, 0x80, URZ ;  /* 0x0000008004067890 */ /* 0x000fe2000fffe0ff */
[----:B------:R-:W-:Y:S02]  /*4de0*/  UMOV UR5, 0x80004020 ;  /* 0x8000402000057882 */ /* 0x000fe40000000000 */
[----:B------:R1:W-:Y:S01]  /*4df0*/  UTCQMMA.2CTA gdesc[UR8], gdesc[UR4], tmem[UR14], tmem[UR26], idesc[UR27], UP2 ;  /* 0x00ff1a04080075ea */ /* 0x0003e2000920030e */
[----:B------:R-:W-:Y:S08]  /*4e00*/  UPLOP3.LUT UP2, UPT, UPT, UPT, UPT, 0x80, 0x8 ;  /* 0x000000000008789c */ /* 0x000ff00003f4f070 */
[----:B------:R3:W-:Y:S01]  /*4e10*/  UTCQMMA.2CTA gdesc[UR12], gdesc[UR6], tmem[UR11], tmem[UR24], idesc[UR25], UPT ;  /* 0x00ff18060c0075ea */ /* 0x0007e2000ba0030b */
[----:B------:R3:W-:Y:S01]  /*4e20*/  UTCBAR.2CTA.MULTICAST [UR10], URZ, UR19 ;  /* 0x000000ff0a0073e9 */ /* 0x0007e20008200813 */
[----:B-1----:R-:W-:Y:S01]  /*4e30*/  UMOV UR5, UR15 ;  /* 0x0000000f00057c82 */ /* 0x002fe20008000000 */
[----:B------:R-:W-:Y:S05]  /*4e40*/  BRA.U UP3, `(.L_x_91) ;  /* 0xfffffffd03607547 */ /* 0x000fea000b83ffff */
.L_x_88:
[----:B------:R-:W-:-:S09]  /*4e50*/  UIADD3 UR4, UPT, UPT, UR23, 0x1e0, URZ ;  /* 0x000001e017047890 */ /* 0x000fd2000fffe0ff */
[----:B------:R2:W-:Y:S01]  /*4e60*/  UTCBAR.2CTA.MULTICAST [UR4], URZ, UR30 ;  /* 0x000000ff040073e9 */ /* 0x0005e2000820081e */
[----:B------:R-:W-:Y:S02]  /*4e70*/  NOP ;  /* 0x0000000000007918 */ /* 0x000fe40000000000 */
.L_x_87:
[----:B--2---:R-:W-:Y:S01]  /*4e80*/  UIADD3 UR4, UPT, UPT, UR22, 0x1, URZ ;  /* 0x0000000116047890 */ /* 0x004fe2000fffe0ff */
[----:B------:R-:W-:-:S03]  /*4e90*/  LOP3.LUT R2, R2, 0x1, RZ, 0x3c, !PT ;  /* 0x0000000102027812 */ /* 0x000fc600078e3cff */
[----:B------:R-:W-:-:S04]  /*4ea0*/  UISETP.NE.AND UP0, UPT, UR4, 0x2, UPT ;  /* 0x000000020400788c */ /* 0x000fc8000bf05270 */
[----:B------:R-:W-:Y:S02]  /*4eb0*/  USEL UR5, URZ, 0x1, UP0 ;  /* 0x00000001ff057887 */ /* 0x000fe40008000000 */
[----:B------:R-:W-:-:S04]  /*4ec0*/  USEL UR22, UR4, URZ, UP0 ;  /* 0x000000ff04167287 */ /* 0x000fc80008000000 */
[----:B------:R-:W-:Y:S01]  /*4ed0*/  LOP3.LUT R8, R8, UR5, RZ, 0x3c, !PT ;  /* 0x0000000508087c12 */ /* 0x000fe2000f8e3cff */
[----:B------:R-:W-:Y:S07]  /*4ee0*/  @P2 BRA `(.L_x_92) ;  /* 0xfffffff800c02947 */ /* 0x000fee000383ffff */
[----:B------:R-:W2:Y:S01]  /*4ef0*/  S2UR UR8, SR_CgaCtaId ;  /* 0x00000000000879c3 */ /* 0x000ea20000008800 */
[----:B------:R-:W-:Y:S01]  /*4f00*/  ELECT P0, URZ, PT ;  /* 0x0000000000ff782f */ /* 0x000fe20003800000 */
[----:B------:R-:W-:Y:S01]  /*4f10*/  HFMA2 R0, -RZ, RZ, 0, 5.9604644775390625e-08 ;  /* 0x00000001ff007431 */ /* 0x000fe200000001ff */
[----:B------:R-:W-:-:S05]  /*4f20*/  UMOV UR4, 0x40 ;  /* 0x0000004000047882 */ /* 0x000fca0000000000 */
[----:B------:R-:W-:Y:S01]  /*4f30*/  UVIRTCOUNT.DEALLOC.SMPOOL 0x80 ;  /* 0x000000800000784c */ /* 0x000fe20000000000 */
[----:B------:R-:W-:Y:S02]  /*4f40*/  UISETP.NE.AND UP0, UPT, UR33, URZ, UPT ;  /* 0x000000ff2100728c */ /* 0x000fe4000bf05270 */
[----:B--2---:R-:W-:-:S09]  /*4f50*/  ULEA UR8, UR8, UR4, 0x18 ;  /* 0x0000000408087291 */ /* 0x004fd2000f8ec0ff */
[----:B------:R2:W-:Y:S01]  /*4f60*/  @P0 STS.U8 [UR8+0x1c], R0 ;  /* 0x00001c00ff000988 */ /* 0x0005e20008000008 */
[----:B------:R-:W-:Y:S05]  /*4f70*/  BRA.U UP0, `(.L_x_93) ;  /* 0x0000000100587547 */ /* 0x000fea000b800000 */
[----:B------:R-:W-:Y:S01]  /*4f80*/  UIADD3 UR5, UPT, UPT, UR18, 0x1f0, URZ ;  /* 0x000001f012057890 */ /* 0x000fe2000fffe0ff */
[----:B-1----:R-:W-:-:S03]  /*4f90*/  SHF.L.U32 R5, R8, 0x1f, RZ ;  /* 0x0000001f08057819 */ /* 0x002fc600000006ff */
[----:B------:R-:W-:-:S09]  /*4fa0*/  ULEA UR4, UR22, UR5, 0x3 ;  /* 0x0000000516047291 */ /* 0x000fd2000f8e18ff */
[----:B------:R-:W1:Y:S02]  /*4fb0*/  SYNCS.PHASECHK.TRANS64.TRYWAIT P0, [UR4], R5 ;  /* 0x00000005ff0075a7 */ /* 0x000e640008001104 */
[----:B-1----:R-:W-:Y:S05]  /*4fc0*/  @!P0 BRA `(.L_x_94) ;  /* 0x0000005400a88947 */ /* 0x002fea0003800000 */
.L_x_206:
[----:B------:R-:W-:-:S04]  /*4fd0*/  UIADD3 UR4, UPT, UPT, UR22, 0x1, URZ ;  /* 0x0000000116047890 */ /* 0x000fc8000fffe0ff */
[----:B------:R-:W-:-:S04]  /*4fe0*/  UISETP.NE.AND UP1, UPT, UR4, 0x2, UPT ;  /* 0x000000020400788c */ /* 0x000fc8000bf25270 */
[----:B---3--:R-:W-:Y:S02]  /*4ff0*/  USEL UR6, URZ, 0x1, UP1 ;  /* 0x00000001ff067887 */ /* 0x008fe40008800000 */
[----:B------:R-:W-:-:S04]  /*5000*/  USEL UR4, UR4, URZ, UP1 ;  /* 0x000000ff04047287 */ /* 0x000fc80008800000 */
[----:B------:R-:W-:Y:S01]  /*5010*/  ULEA UR4, UR4, UR5, 0x3 ;  /* 0x0000000504047291 */ /* 0x000fe2000f8e18ff */
[----:B-1----:R-:W-:-:S04]  /*5020*/  LOP3.LUT R5, R8, UR6, RZ, 0x3c, !PT ;  /* 0x0000000608057c12 */ /* 0x002fc8000f8e3cff */
[----:B------:R-:W-:Y:S01]  /*5030*/  SHF.L.U32 R5, R5, 0x1f, RZ ;  /* 0x0000001f05057819 */ /* 0x000fe200000006ff */
[----:B--2---:R-:W-:-:S04]  /*5040*/  IMAD.U32 R0, RZ, RZ, UR4 ;  /* 0x00000004ff007e24 */ /* 0x004fc8000f8e00ff */
[----:B------:R1:W2:Y:S03]  /*5050*/  SYNCS.PHASECHK.TRANS64.TRYWAIT P0, [R0+URZ], R5 ;  /* 0x00000005000075a7 */ /* 0x0002a600080011ff */
[----:B--2---:R-:W-:Y:S05]  /*5060*/  @!P0 NANOSLEEP.SYNCS 0x989680 ;  /* 0x009896800000895d */ /* 0x004fea0003900000 */
[----:B------:R-:W2:Y:S02]  /*5070*/  @!P0 SYNCS.PHASECHK.TRANS64 P0, [R0+URZ], R5 ;  /* 0x00000005000085a7 */ /* 0x000ea400080010ff */
[----:B--2---:R-:W-:Y:S05]  /*5080*/  @P0 BRA `(.L_x_95) ;  /* 0x0000000000200947 */ /* 0x004fea0003800000 */
.L_x_96:
[----:B--2---:R2:W3:Y:S02]  /*5090*/  SYNCS.PHASECHK.TRANS64.TRYWAIT P0, [R0+URZ], R5 ;  /* 0x00000005000075a7 */ /* 0x0044e400080011ff */
[----:B---3--:R-:W-:Y:S05]  /*50a0*/  @!P0 NANOSLEEP.SYNCS 0x989680 ;  /* 0x009896800000895d */ /* 0x008fea0003900000 */
[----:B------:R-:W3:Y:S02]  /*50b0*/  @!P0 SYNCS.PHASECHK.TRANS64 P0, [R0+URZ], R5 ;  /* 0x00000005000085a7 */ /* 0x000ee400080010ff */
[----:B---3--:R-:W-:Y:S05]  /*50c0*/  @!P0 BRA `(.L_x_96) ;  /* 0xfffffffc00f08947 */ /* 0x008fea000383ffff */
[----:B------:R-:W-:Y:S05]  /*50d0*/  BRA `(.L_x_95) ;  /* 0x00000000000c7947 */ /* 0x000fea0003800000 */
.L_x_93:
[----:B------:R-:W-:-:S04]  /*50e0*/  UIADD3 UR4, UPT, UPT, UR18, 0x200, URZ ;  /* 0x0000020012047890 */ /* 0x000fc8000fffe0ff */
[----:B------:R-:W-:-:S09]  /*50f0*/  UPRMT UR4, UR32, 0x654, UR4 ;  /* 0x0000065420047896 */ /* 0x000fd20008000004 */
[----:B------:R-:W-:Y:S03]  /*5100*/  SYNCS.ARRIVE.TRANS64.RED.A1T0 RZ, [UR4], RZ ;  /* 0x000000ffffff79a7 */ /* 0x000fe60008100404 */
.L_x_95:
[----:B-12---:R-:W-:Y:S01]  /*5110*/  SHF.L.U32 R5, RZ, 0x1f, RZ ;  /* 0x0000001fff057819 */ /* 0x006fe200000006ff */
[----:B------:R-:W-:Y:S01]  /*5120*/  UIADD3 UR4, UPT, UPT, UR18, 0x200, URZ ;  /* 0x0000020012047890 */ /* 0x000fe2000fffe0ff */
[----:B------:R-:W-:Y:S02]  /*5130*/  PLOP3.LUT P0, PT, PT, PT, UP0, 0x80, 0x8 ;  /* 0x000000000008781c */ /* 0x000fe40003f0f008 */
[----:B----4-:R-:W1:Y:S02]  /*5140*/  SYNCS.PHASECHK.TRANS64.TRYWAIT P1, [UR18+0x200], R5 ;  /* 0x00020005ff0075a7 */ /* 0x010e640008021112 */
[----:B-1----:R-:W-:Y:S09]  /*5150*/  @!P1 BRA `(.L_x_97) ;  /* 0x00000054005c9947 */ /* 0x002ff20003800000 */
.L_x_208:
[----:B------:R-:W-:Y:S01]  /*5160*/  @!UP0 UPRMT UR4, UR32, 0x654, UR4 ;  /* 0x0000065420048896 */ /* 0x000fe20008000004 */
[----:B------:R-:W-:Y:S01]  /*5170*/  LOP3.LUT R2, R3, 0xffff, RZ, 0xc0, !PT ;  /* 0x0000ffff03027812 */ /* 0x000fe200078ec0ff */
[----:B------:R-:W-:Y:S02]  /*5180*/  IMAD.MOV.U32 R3, RZ, RZ, 0xffff ;  /* 0x0000ffffff037424 */ /* 0x000fe400078e00ff */
[----:B-1----:R-:W-:Y:S01]  /*5190*/  IMAD.MOV.U32 R5, RZ, RZ, 0x1 ;  /* 0x00000001ff057424 */ /* 0x002fe200078e00ff */
[----:B------:R-:W-:-:S04]  /*51a0*/  SHF.R.U32.HI R2, RZ, 0x5, R2 ;  /* 0x00000005ff027819 */ /* 0x000fc80000011602 */
[----:B------:R-:W-:Y:S01]  /*51b0*/  @!P0 SYNCS.ARRIVE.TRANS64.RED.A1T0 RZ, [UR4], RZ ;  /* 0x000000ffffff89a7 */ /* 0x000fe20008100404 */
[----:B------:R-:W-:Y:S01]  /*51c0*/  NOP ;  /* 0x0000000000007918 */ /* 0x000fe20000000000 */
[----:B------:R-:W1:Y:S01]  /*51d0*/  LDS R0, [UR8+0x14] ;  /* 0x00001408ff007984 */ /* 0x000e620008000800 */
[-C--:B------:R-:W-:Y:S02]  /*51e0*/  SHF.L.U32 R3, R3, R2.reuse, RZ ;  /* 0x0000000203037219 */ /* 0x080fe400000006ff */
[----:B------:R-:W-:Y:S02]  /*51f0*/  SHF.L.U32 R5, R5, R2, RZ ;  /* 0x0000000205057219 */ /* 0x000fe400000006ff */
[----:B-1----:R-:W-:-:S04]  /*5200*/  LOP3.LUT R0, R0, R3, RZ, 0xc0, !PT ;  /* 0x0000000300007212 */ /* 0x002fc800078ec0ff */
[----:B------:R-:W-:-:S13]  /*5210*/  ISETP.NE.AND P0, PT, R0, R3, PT ;  /* 0x000000030000720c */ /* 0x000fda0003f05270 */
[----:B------:R-:W-:Y:S05]  /*5220*/  @P0 BRA `(.L_x_98) ;  /* 0x00000000005c0947 */ /* 0x000fea0003800000 */
[----:B------:R-:W1:Y:S02]  /*5230*/  LDS R0, [UR8+0x18] ;  /* 0x00001808ff007984 */ /* 0x000e640008000800 */
[----:B-1----:R-:W-:-:S04]  /*5240*/  LOP3.LUT R0, R0, R5, RZ, 0xc0, !PT ;  /* 0x0000000500007212 */ /* 0x002fc800078ec0ff */
[----:B------:R-:W-:-:S13]  /*5250*/  ISETP.NE.AND P0, PT, R0, R5, PT ;  /* 0x000000050000720c */ /* 0x000fda0003f05270 */
[----:B------:R-:W-:Y:S05]  /*5260*/  @P0 BRA `(.L_x_99) ;  /* 0x0000000000400947 */ /* 0x000fea0003800000 */
[----:B------:R-:W-:Y:S01]  /*5270*/  R2UR UR4, R3 ;  /* 0x00000000030472ca */ /* 0x000fe200000e0000 */
[----:B------:R-:W1:Y:S01]  /*5280*/  S2R R2, SR_LANEID ;  /* 0x0000000000027919 */ /* 0x000e620000000000 */
[----:B------:R-:W-:-:S04]  /*5290*/  LOP3.LUT R5, RZ, R5, RZ, 0x33, !PT ;  /* 0x00000005ff057212 */ /* 0x000fc800078e33ff */
[----:B---3--:R-:W2:Y:S07]  /*52a0*/  REDUX UR6, R5 ;  /* 0x00000000050673c4 */ /* 0x008eae0000000000 */
[----:B------:R-:W-:-:S03]  /*52b0*/  ULOP3.LUT UR5, URZ, UR4, URZ, 0x33, !UPT ;  /* 0x00000004ff057292 */ /* 0x000fc6000f8e33ff */
[----:B------:R-:W-:Y:S02]  /*52c0*/  VOTEU.ANY UR4, UPT, PT ;  /* 0x0000000000047886 */ /* 0x000fe400038e0100 */
[----:B------:R-:W-:Y:S01]  /*52d0*/  UFLO.U32 UR4, UR4 ;  /* 0x00000004000472bd */ /* 0x000fe200080e0000 */
[----:B------:R-:W-:-:S04]  /*52e0*/  IMAD.U32 R0, RZ, RZ, UR5 ;  /* 0x00000005ff007e24 */ /* 0x000fc8000f8e00ff */
[----:B------:R-:W3:Y:S02]  /*52f0*/  REDUX UR7, R0 ;  /* 0x00000000000773c4 */ /* 0x000ee40000000000 */
[----:B------:R4:W-:Y:S01]  /*5300*/  UTCATOMSWS.AND URZ, UR5 ;  /* 0x0000000500ff79e3 */ /* 0x0009e20008000000 */
[----:B-1----:R-:W-:Y:S01]  /*5310*/  ISETP.EQ.U32.AND P0, PT, R2, UR4, PT ;  /* 0x0000000402007c0c */ /* 0x002fe2000bf02070 */
[----:B--2---:R-:W-:Y:S02]  /*5320*/  IMAD.U32 R2, RZ, RZ, UR6 ;  /* 0x00000006ff027e24 */ /* 0x004fe4000f8e00ff */
[----:B---3--:R-:W-:-:S10]  /*5330*/  IMAD.U32 R3, RZ, RZ, UR7 ;  /* 0x00000007ff037e24 */ /* 0x008fd4000f8e00ff */
[----:B------:R4:W-:Y:S04]  /*5340*/  @P0 ATOMS.AND RZ, [UR8+0x14], R3 ;  /* 0x00001403ffff098c */ /* 0x0009e8000a800008 */
[----:B------:R4:W-:Y:S01]  /*5350*/  @P0 ATOMS.AND RZ, [UR8+0x18], R2 ;  /* 0x00001802ffff098c */ /* 0x0009e2000a800008 */
[----:B------:R-:W-:Y:S05]  /*5360*/  BRA `(.L_x_100) ;  /* 0x0000000000147947 */ /* 0x000fea0003800000 */
.L_x_99:
[----:B------:R-:W-:Y:S02]  /*5370*/  MOV R2, 0x5390 ;  /* 0x0000539000027802 */ /* 0x000fe40000000f00 */
[----:B---3-5:R-:W-:Y:S05]  /*5380*/  CALL.REL.NOINC `($__internal_0_$__cuda_sm10x_tcgen05_guardrail_trap_col_being_dealloced_not_returned_by_alloc) ;  /* 0x0000005400b47944 */ /* 0x028fea0003c00000 */
[----:B------:R-:W-:Y:S05]  /*5390*/  BRA `(.L_x_100) ;  /* 0x0000000000087947 */ /* 0x000fea0003800000 */
.L_x_98:
[----:B------:R-:W-:Y:S02]  /*53a0*/  MOV R2, 0x53c0 ;  /* 0x000053c000027802 */ /* 0x000fe40000000f00 */
[----:B---3-5:R-:W-:Y:S05]  /*53b0*/  CALL.REL.NOINC `($__internal_2_$__cuda_sm10x_tcgen05_guardrail_trap_unallocated_columns_being_dealloced) ;  /* 0x0000005400c07944 */ /* 0x028fea0003c00000 */
.L_x_100:
[----:B------:R-:W-:Y:S01]  /*53c0*/  NOP ;  /* 0x0000000000007918 */ /* 0x000fe20000000000 */
[----:B----4-:R-:W-:Y:S05]  /*53d0*/  EXIT ;  /* 0x000000000000794d */ /* 0x010fea0003800000 */
.L_x_72:
[----:B------:R-:W2:Y:S01]  /*53e0*/  LDCU UR5, c[0x0][0x384] ;  /* 0x00007080ff0577ac */ /* 0x000ea20008000800 */
[----:B------:R-:W-:Y:S02]  /*53f0*/  UISETP.NE.OR UP0, UPT, UR18, 0x3, !UP3 ;  /* 0x000000031200788c */ /* 0x000fe4000df05670 */
[----:B--2---:R-:W-:-:S07]  /*5400*/  UIADD3 UR5, UPT, UPT, UR5, 0x7f, URZ ;  /* 0x0000007f05057890 */ /* 0x004fce000fffe0ff */
[----:B------:R-:W-:Y:S05]  /*5410*/  BRA.U UP0, `(.L_x_101) ;  /* 0x0000001100e07547 */ /* 0x000fea000b800000 */
[----:B------:R-:W-:Y:S01]  /*5420*/  USHF.R.S32.HI UR4, URZ, 0x1f, UR5 ;  /* 0x0000001fff047899 */ /* 0x000fe20008011405 */
[----:B------:R-:W2:Y:S01]  /*5430*/  LDC.64 R14, c[0x0][0x348] ;  /* 0x0000d200ff0e7b82 */ /* 0x000ea20000000a00 */
[----:B------:R-:W3:Y:S01]  /*5440*/  LDCU UR38, c[0x0][0x370] ;  /* 0x00006e00ff2677ac */ /* 0x000ee20008000800 */
[----:B------:R-:W-:Y:S02]  /*5450*/  HFMA2 R10, -RZ, RZ, 0, 5.9604644775390625e-08 ;  /* 0x00000001ff0a7431 */ /* 0x000fe400000001ff */
[----:B------:R-:W-:Y:S01]  /*5460*/  IMAD.MOV.U32 R8, RZ, RZ, RZ ;  /* 0x000000ffff087224 */ /* 0x000fe200078e00ff */
[----:B------:R-:W-:Y:S01]  /*5470*/  ULEA.HI UR4, UR4, UR5, URZ, 0x7 ;  /* 0x0000000504047291 */ /* 0x000fe2000f8f38ff */
[----:B------:R-:W3:Y:S03]  /*5480*/  LDCU.128 UR40, c[0x0][0xb10] ;  /* 0x00016200ff2877ac */ /* 0x000ee60008000c00 */
[----:B------:R-:W-:Y:S01]  /*5490*/  USHF.R.S32.HI UR32, URZ, 0x7, UR4 ;  /* 0x00000007ff207899 */ /* 0x000fe20008011404 */
[----:B------:R-:W4:Y:S05]  /*54a0*/  LDCU UR37, c[0x0][0x374] ;  /* 0x00006e80ff2577ac */ /* 0x000f2a0008000800 */
[----:B------:R-:W-:Y:S01]  /*54b0*/  IMAD.U32 R2, RZ, RZ, UR32 ;  /* 0x00000020ff027e24 */ /* 0x000fe2000f8e00ff */
[----:B------:R-:W1:Y:S04]  /*54c0*/  LDCU.64 UR4, c[0x0][0x888] ;  /* 0x00011100ff0477ac */ /* 0x000e680008000a00 */
[----:B------:R-:W-:Y:S01]  /*54d0*/  IABS R0, R2 ;  /* 0x0000000200007213 */ /* 0x000fe20000000000 */
[----:B------:R-:W4:Y:S03]  /*54e0*/  LDCU.64 UR34, c[0x0][0x890] ;  /* 0x00011200ff2277ac */ /* 0x000f260008000a00 */
[----:B------:R-:W-:Y:S01]  /*54f0*/  R2UR UR33, R0 ;  /* 0x00000000002172ca */ /* 0x000fe200000e0000 */
[----:B------:R-:W2:Y:S01]  /*5500*/  LDCU UR30, c[0x0][0xb0c] ;  /* 0x00016180ff1e77ac */ /* 0x000ea20008000800 */
[----:B------:R-:W2:Y:S01]  /*5510*/  LDCU UR52, c[0x0][0xb20] ;  /* 0x00016400ff3477ac */ /* 0x000ea20008000800 */
[----:B------:R-:W2:Y:S10]  /*5520*/  LDCU UR36, c[0x0][0x388] ;  /* 0x00007100ff2477ac */ /* 0x000eb40008000800 */
[----:B------:R-:W2:Y:S01]  /*5530*/  I2F.RP R3, UR33 ;  /* 0x0000002100037d06 */ /* 0x000ea20008209400 */
[----:B-1----:R-:W-:Y:S01]  /*5540*/  UISETP.NE.U32.AND UP0, UPT, UR4, URZ, UPT ;  /* 0x000000ff0400728c */ /* 0x002fe2000bf05070 */
[----:B------:R-:W1:Y:S03]  /*5550*/  LDCU UR4, c[0x0][0xb30] ;  /* 0x00016600ff0477ac */ /* 0x000e660008000800 */
[----:B------:R-:W-:Y:S01]  /*5560*/  UISETP.NE.AND.EX UP5, UPT, UR5, URZ, UPT, UP0 ;  /* 0x000000ff0500728c */ /* 0x000fe2000bfa5300 */
[----:B------:R-:W-:Y:S01]  /*5570*/  UMOV UR31, 0x400 ;  /* 0x00000400001f7882 */ /* 0x000fe20000000000 */
[----:B---3--:R-:W-:-:S02]  /*5580*/  UIMAD.WIDE.U32 UR8, UR38, UR40, URZ ;  /* 0x00000028260872a5 */ /* 0x008fc4000f8e00ff */
[----:B------:R-:W-:Y:S02]  /*5590*/  ULEA UR31, UR50, UR31, 0x18 ;  /* 0x0000001f321f7291 */ /* 0x000fe4000f8ec0ff */
[----:B----4-:R-:W-:Y:S01]  /*55a0*/  UIMAD.WIDE.U32 UR10, UR37, UR43, URZ ;  /* 0x0000002b250a72a5 */ /* 0x010fe2000f8e00ff */
[----:B--2---:R-:W2:Y:S01]  /*55b0*/  MUFU.RCP R0, R3 ;  /* 0x0000000300007308 */ /* 0x004ea20000001000 */
[----:B------:R-:W-:Y:S01]  /*55c0*/  UMOV UR6, URZ ;  /* 0x000000ff00067c82 */ /* 0x000fe20008000000 */
[----:B------:R-:W-:Y:S02]  /*55d0*/  UIADD3 UR49, UPT, UPT, UR31, 0x1a8, URZ ;  /* 0x000001a81f317890 */ /* 0x000fe4000fffe0ff */
[----:B------:R-:W-:Y:S02]  /*55e0*/  UISETP.NE.U32.AND UP6, UPT, UR34, URZ, UPT ;  /* 0x000000ff2200728c */ /* 0x000fe4000bfc5070 */
[----:B------:R-:W-:Y:S02]  /*55f0*/  UIADD3 UR47, UPT, UPT, UR31, 0x1d8, URZ ;  /* 0x000001d81f2f7890 */ /* 0x000fe4000fffe0ff */
[----:B------:R-:W-:-:S02]  /*5600*/  UIADD3 UR25, UPT, UPT, UR31, 0x1a0, URZ ;  /* 0x000001a01f197890 */ /* 0x000fc4000fffe0ff */
[----:B------:R-:W-:Y:S02]  /*5610*/  UISETP.NE.AND UP0, UPT, UR39, 0x1, UPT ;  /* 0x000000012700788c */ /* 0x000fe4000bf05270 */
[----:B------:R-:W-:Y:S01]  /*5620*/  UISETP.NE.AND UP0, UPT, UR30, 0x1, UPT ;  /* 0x000000011e00788c */ /* 0x000fe2000bf05270 */
[----:B------:R-:W-:Y:S01]  /*5630*/  UMOV UR46, UR9 ;  /* 0x00000009002e7c82 */ /* 0x000fe20008000000 */
[----:B------:R-:W-:Y:S01]  /*5640*/  UMOV UR45, UR11 ;  /* 0x0000000b002d7c82 */ /* 0x000fe20008000000 */
[----:B------:R-:W-:Y:S01]  /*5650*/  UISETP.GE.AND UP2, UPT, UR39, 0x1, UPT ;  /* 0x000000012700788c */ /* 0x000fe2000bf46270 */
[----:B--2---:R-:W-:Y:S01]  /*5660*/  VIADD R0, R0, 0xffffffe ;  /* 0x0ffffffe00007836 */ /* 0x004fe20000000000 */
[----:B------:R-:W-:Y:S02]  /*5670*/  UPRMT UR49, UR50, 0x654, UR49 ;  /* 0x0000065432317896 */ /* 0x000fe40008000031 */
[----:B------:R-:W-:Y:S02]  /*5680*/  UISETP.NE.AND UP0, UPT, UR42, 0x1, UPT ;  /* 0x000000012a00788c */ /* 0x000fe4000bf05270 */
[----:B------:R-:W-:Y:S01]  /*5690*/  UPLOP3.LUT UP4, UPT, UPT, UPT, UPT, 0x40, 0x4 ;  /* 0x000000000004789c */ /* 0x000fe20003f8e870 */
[----:B------:R-:W2:Y:S01]  /*56a0*/  F2I.FTZ.U32.TRUNC.NTZ R0, R0 ;  /* 0x0000000000007305 */ /* 0x000ea2000021f000 */
[----:B------:R-:W3:Y:S01]  /*56b0*/  LDCU.64 UR22, c[0x0][0xb28] ;  /* 0x00016500ff1677ac */ /* 0x000ee20008000a00 */
[----:B------:R-:W-:-:S02]  /*56c0*/  UISETP.NE.AND.EX UP6, UPT, UR35, URZ, UPT, UP6 ;  /* 0x000000ff2300728c */ /* 0x000fc4000bfc5360 */
[----:B------:R-:W-:Y:S02]  /*56d0*/  UPRMT UR47, URZ, 0x654, UR47 ;  /* 0x00000654ff2f7896 */ /* 0x000fe4000800002f */
[----:B------:R-:W-:Y:S02]  /*56e0*/  UPRMT UR50, UR50, 0x654, UR25 ;  /* 0x0000065432327896 */ /* 0x000fe40008000019 */
[----:B------:R-:W-:Y:S02]  /*56f0*/  USHF.R.U32.HI UR46, URZ, UR41, UR46 ;  /* 0x00000029ff2e7299 */ /* 0x000fe4000801162e */
[----:B------:R-:W-:Y:S01]  /*5700*/  USHF.R.U32.HI UR45, URZ, UR52, UR45 ;  /* 0x00000034ff2d7299 */ /* 0x000fe2000801162d */
[----:B--2---:R-:W-:Y:S01]  /*5710*/  R2UR UR7, R0 ;  /* 0x00000000000772ca */ /* 0x004fe200000e0000 */
[----:B-1----:R-:W-:Y:S01]  /*5720*/  UISETP.NE.AND UP3, UPT, UR4, 0x1, UPT ;  /* 0x000000010400788c */ /* 0x002fe2000bf65270 */
[----:B------:R-:W-:Y:S01]  /*5730*/  IABS R0, R2 ;  /* 0x0000000200007213 */ /* 0x000fe20000000000 */
[----:B------:R-:W-:Y:S01]  /*5740*/  UISETP.NE.AND UP2, UPT, UR36, URZ, UPT ;  /* 0x000000ff2400728c */ /* 0x000fe2000bf45270 */
[----:B------:R-:W-:Y:S01]  /*5750*/  MOV R2, 0x1000 ;  /* 0x0000100000027802 */ /* 0x000fe20000000f00 */
[----:B------:R-:W-:-:S02]  /*5760*/  UISETP.NE.AND UP0, UPT, UR32, URZ, UPT ;  /* 0x000000ff2000728c */ /* 0x000fc4000bf05270 */
[----:B------:R-:W-:-:S05]  /*5770*/  IMAD.MOV R0, RZ, RZ, -R0 ;  /* 0x000000ffff007224 */ /* 0x000fca00078e0a00 */
[----:B------:R-:W-:Y:S01]  /*5780*/  R2UR UR48, R0 ;  /* 0x00000000003072ca */ /* 0x000fe200000e0000 */
[----:B------:R-:W-:-:S04]  /*5790*/  UIADD3 UR5, UPT, UPT, URZ, -UR7, URZ ;  /* 0x80000007ff057290 */ /* 0x000fc8000fffe0ff */
[----:B------:R-:W-:-:S04]  /*57a0*/  UIMAD UR5, UR5, UR33, URZ ;  /* 0x00000021050572a4 */ /* 0x000fc8000f8e02ff */
[----:B------:R-:W-:-:S07]  /*57b0*/  UIMAD.WIDE.U32 UR6, UR7, UR5, UR6 ;  /* 0x00000005070672a5 */ /* 0x000fce000f8e0006 */
[----:B---3--:R-:W-:-:S05]  /*57c0*/  UMOV UR44, UR7 ;  /* 0x00000007002c7c82 */ /* 0x008fca0008000000 */
.L_x_110:
[----:B------:R-:W-:Y:S04]  /*57d0*/  SHF.L.U32 R3, R8, 0x1f, RZ ;  /* 0x0000001f08037819 */ /* 0x000fe800000006ff */
[----:B------:R-:W1:Y:S02]  /*57e0*/  SYNCS.PHASECHK.TRANS64.TRYWAIT P0, [UR31+0x1d0], R3 ;  /* 0x0001d003ff0075a7 */ /* 0x000e64000800111f */
[----:B-12---:R-:W-:Y:S05]  /*57f0*/  @!P0 BRA `(.L_x_102) ;  /* 0x0000004c00cc8947 */ /* 0x006fea0003800000 */
.L_x_210:
[----:B------:R-:W2:Y:S01]  /*5800*/  LDS.128 R4, [UR31+0x210] ;  /* 0x0002101fff047984 */ /* 0x000ea20008000c00 */
[----:B------:R-:W-:Y:S01]  /*5810*/  UISETP.GE.AND UP0, UPT, UR39, 0x1, UPT ;  /* 0x000000012700788c */ /* 0x000fe2000bf06270 */
[----:B------:R-:W-:Y:S01]  /*5820*/  @!PT LDS RZ, [RZ] ;  /* 0x00000000fffff984 */ /* 0x000fe20000000800 */
[----:B------:R-:W-:Y:S01]  /*5830*/  @!PT LDS RZ, [RZ] ;  /* 0x00000000fffff984 */ /* 0x000fe20000000800 */
[----:B------:R-:W-:Y:S01]  /*5840*/  @!PT LDS RZ, [RZ] ;  /* 0x00000000fffff984 */ /* 0x000fe20000000800 */
[----:B------:R-:W-:Y:S01]  /*5850*/  @!PT LDS RZ, [RZ] ;  /* 0x00000000fffff984 */ /* 0x000fe20000000800 */
[----:B------:R3:W-:Y:S06]  /*5860*/  MEMBAR.ALL.CTA ;  /* 0x0000000000007992 */ /* 0x0007ec0000008000 */
[----:B---3--:R-:W3:Y:S02]  /*5870*/  FENCE.VIEW.ASYNC.S ;  /* 0x00000000000073c6 */ /* 0x008ee40000000000 */
[----:B---3--:R-:W-:Y:S01]  /*5880*/  SYNCS.ARRIVE.TRANS64.RED.A1T0 RZ, [UR47], RZ ;  /* 0x000000ffffff79a7 */ /* 0x008fe2000810042f */
[----:B--2---:R-:W-:Y:S11]  /*5890*/  LOP3.LUT P0, RZ, R6, 0x1, RZ, 0xc0, !PT ;  /* 0x0000000106ff7812 */ /* 0x004ff6000780c0ff */
[----:B------:R-:W-:Y:S02]  /*58a0*/  @!UPT UIADD3 URZ, UPT, UPT, URZ, URZ, URZ ;  /* 0x000000fffffff290 */ /* 0x000fe4000fffe0ff */
[----:B------:R-:W-:Y:S01]  /*58b0*/  VOTEU.ANY UP2, P0 ;  /* 0x0000000000ff7886 */ /* 0x000fe20000040100 */
[----:B------:R-:W-:Y:S11]  /*58c0*/  PLOP3.LUT P0, PT, PT, PT, UP2, 0x80, 0x8 ;  /* 0x000000000008781c */ /* 0x000ff60003f0f028 */
[----:B------:R-:W-:Y:S02]  /*58d0*/  @!UPT UIADD3 URZ, UPT, UPT, URZ, URZ, URZ ;  /* 0x000000fffffff290 */ /* 0x000fe4000fffe0ff */
[----:B-1----:R-:W-:Y:S02]  /*58e0*/  @P0 MOV R3, R4 ;  /* 0x0000000400030202 */ /* 0x002fe40000000f00 */
[----:B------:R-:W-:Y:S02]  /*58f0*/  @P0 LOP3.LUT R0, R5, 0xffff, RZ, 0xc0, !PT ;  /* 0x0000ffff05000812 */ /* 0x000fe400078ec0ff */
[----:B------:R-:W-:Y:S02]  /*5900*/  @P0 R2UR UR5, R3 ;  /* 0x00000000030502ca */ /* 0x000fe400000e0000 */
[----:B------:R-:W-:Y:S11]  /*5910*/  @P0 R2UR UR4, R0 ;  /* 0x00000000000402ca */ /* 0x000ff600000e0000 */
[----:B------:R-:W-:Y:S02]  /*5920*/  @UP2 UMOV UR15, UR5 ;  /* 0x00000005000f2c82 */ /* 0x000fe40008000000 */
[----:B------:R-:W-:Y:S01]  /*5930*/  @UP2 UMOV UR14, UR4 ;  /* 0x00000004000e2c82 */ /* 0x000fe20008000000 */
[----:B------:R-:W-:Y:S05]  /*5940*/  BRA.U !UP0, `(.L_x_103) ;  /* 0x0000000108c07547 */ /* 0x000fea000b800000 */
[----:B------:R-:W-:Y:S02]  /*5950*/  UIMAD.WIDE.U32 UR8, UR14, UR43, URZ ;  /* 0x0000002b0e0872a5 */ /* 0x000fe4000f8e00ff */
[----:B------:R-:W-:Y:S02]  /*5960*/  UP2UR UR18, UPR, URZ, 0x4 ;  /* 0x00000004ff127883 */ /* 0x000fe40008000000 */
[----:B------:R-:W-:Y:S02]  /*5970*/  UISETP.NE.AND UP2, UPT, UR42, 0x1, UPT ;  /* 0x000000012a00788c */ /* 0x000fe4000bf45270 */
[----:B------:R-:W-:Y:S02]  /*5980*/  UIMAD.WIDE.U32 UR10, UR15, UR40, URZ ;  /* 0x000000280f0a72a5 */ /* 0x000fe4000f8e00ff */
[----:B------:R-:W-:Y:S02]  /*5990*/  USEL UR4, UR37, UR45, !UP2 ;  /* 0x0000002d25047287 */ /* 0x000fe4000d000000 */
[----:B------:R-:W-:Y:S02]  /*59a0*/  UISETP.NE.AND UP0, UPT, UR30, 0x1, UPT ;  /* 0x000000011e00788c */ /* 0x000fe4000bf05270 */
[----:B------:R-:W-:Y:S02]  /*59b0*/  UP2UR UR20, UPR, URZ, 0x2 ;  /* 0x00000002ff147883 */ /* 0x000fe40008000000 */
[----:B------:R-:W-:Y:S02]  /*59c0*/  UISETP.NE.AND UP1, UPT, UR39, 0x1, UPT ;  /* 0x000000012700788c */ /* 0x000fe4000bf25270 */
[----:B------:R-:W-:Y:S02]  /*59d0*/  UIMAD.WIDE.U32 UR12, UR4, UR22, URZ ;  /* 0x00000016040c72a5 */ /* 0x000fe4000f8e00ff */
[----:B------:R-:W-:Y:S01]  /*59e0*/  USEL UR7, UR38, UR46, !UP0 ;  /* 0x0000002e26077287 */ /* 0x000fe2000c000000 */
[----:B------:R-:W-:Y:S02]  /*59f0*/  UMOV UR5, UR9 ;  /* 0x0000000900057c82 */ /* 0x000fe40008000000 */
[----:B------:R-:W-:Y:S02]  /*5a00*/  USHF.R.U32.HI UR6, URZ, UR52, UR5 ;  /* 0x00000034ff067299 */ /* 0x000fe40008011605 */
[----:B------:R-:W-:Y:S02]  /*5a10*/  UIMAD.WIDE.U32 UR16, UR7, UR22, URZ ;  /* 0x00000016071072a5 */ /* 0x000fe4000f8e00ff */
[----:B------:R-:W-:Y:S02]  /*5a20*/  USEL UR6, UR14, UR6, !UP2 ;  /* 0x000000060e067287 */ /* 0x000fe4000d000000 */
[----:B------:R-:W-:Y:S01]  /*5a30*/  UISETP.NE.AND UP2, UPT, UR18, URZ, UPT ;  /* 0x000000ff1200728c */ /* 0x000fe2000bf45270 */
[----:B------:R-:W-:Y:S01]  /*5a40*/  UMOV UR5, UR11 ;  /* 0x0000000b00057c82 */ /* 0x000fe20008000000 */
[----:B------:R-:W-:Y:S02]  /*5a50*/  UIMAD.WIDE.U32 UR10, UR6, UR22, URZ ;  /* 0x00000016060a72a5 */ /* 0x000fe4000f8e00ff */
[----:B------:R-:W-:Y:S03]  /*5a60*/  USHF.R.U32.HI UR8, URZ, UR41, UR5 ;  /* 0x00000029ff087299 */ /* 0x000fe60008011605 */
[----:B------:R-:W-:Y:S02]  /*5a70*/  UMOV UR5, UR13 ;  /* 0x0000000d00057c82 */ /* 0x000fe40008000000 */
[----:B------:R-:W-:Y:S03]  /*5a80*/  @UP1 USHF.R.U32.HI UR4, URZ, UR23, UR5 ;  /* 0x00000017ff041299 */ /* 0x000fe60008011605 */
[----:B------:R-:W-:Y:S01]  /*5a90*/  UMOV UR5, UR17 ;  /* 0x0000001100057c82 */ /* 0x000fe20008000000 */
[----:B------:R-:W-:Y:S02]  /*5aa0*/  UIMAD UR4, UR39, UR4, URZ ;  /* 0x00000004270472a4 */ /* 0x000fe4000f8e02ff */
[----:B------:R-:W-:Y:S02]  /*5ab0*/  @UP1 USHF.R.U32.HI UR7, URZ, UR23, UR5 ;  /* 0x00000017ff071299 */ /* 0x000fe40008011605 */
[----:B------:R-:W-:Y:S02]  /*5ac0*/  USEL UR5, UR15, UR8, !UP0 ;  /* 0x000000080f057287 */ /* 0x000fe4000c000000 */
[----:B------:R-:W-:Y:S02]  /*5ad0*/  UIMAD UR8, UR39, UR7, URZ ;  /* 0x00000007270872a4 */ /* 0x000fe4000f8e02ff */
[----:B------:R-:W-:Y:S03]  /*5ae0*/  UISETP.GE.AND UP0, UPT, UR6, UR4, UPT ;  /* 0x000000040600728c */ /* 0x000fe6000bf06270 */
[----:B------:R-:W-:Y:S01]  /*5af0*/  UMOV UR4, UR11 ;  /* 0x0000000b00047c82 */ /* 0x000fe20008000000 */
[----:B------:R-:W-:Y:S02]  /*5b00*/  UISETP.GE.OR UP0, UPT, UR5, UR8, UP0 ;  /* 0x000000080500728c */ /* 0x000fe40008706670 */
[----:B------:R-:W-:Y:S02]  /*5b10*/  USHF.R.U32.HI UR4, URZ, UR23, UR4 ;  /* 0x00000017ff047299 */ /* 0x000fe40008011604 */
[----:B------:R-:W-:Y:S02]  /*5b20*/  UIMAD.WIDE.U32 UR8, UR5, UR22, URZ ;  /* 0x00000016050872a5 */ /* 0x000fe4000f8e00ff */
[----:B------:R-:W-:Y:S04]  /*5b30*/  USEL UR10, UR6, UR4, !UP1 ;  /* 0x00000004060a7287 */ /* 0x000fe8000c800000 */
[----:B------:R-:W-:Y:S01]  /*5b40*/  UIADD3 UR11, UPT, UPT, -UR10, URZ, URZ ;  /* 0x000000ff0a0b7290 */ /* 0x000fe2000fffe1ff */
[----:B------:R-:W-:Y:S02]  /*5b50*/  @!UP0 UMOV UR4, UR9 ;  /* 0x0000000900048c82 */ /* 0x000fe40008000000 */
[----:B------:R-:W-:Y:S02]  /*5b60*/  @!UP0 USHF.R.U32.HI UR4, URZ, UR23, UR4 ;  /* 0x00000017ff048299 */ /* 0x000fe40008011604 */
[----:B------:R-:W-:Y:S02]  /*5b70*/  UIMAD UR8, UR39, UR11, UR6 ;  /* 0x0000000b270872a4 */ /* 0x000fe4000f8e0206 */
[----:B------:R-:W-:Y:S02]  /*5b80*/  @!UP0 USEL UR4, UR5, UR4, !UP1 ;  /* 0x0000000405048287 */ /* 0x000fe4000c800000 */
[----:B------:R-:W-:Y:S02]  /*5b90*/  UISETP.NE.AND UP1, UPT, UR20, URZ, UPT ;  /* 0x000000ff1400728c */ /* 0x000fe4000bf25270 */
[----:B------:R-:W-:Y:S02]  /*5ba0*/  @!UP0 UIMAD UR7, UR7, UR8, UR4 ;  /* 0x00000008070782a4 */ /* 0x000fe4000f8e0204 */
[----:B------:R-:W-:Y:S02]  /*5bb0*/  @!UP0 UIADD3 UR9, UPT, UPT, UR10, -UR4, URZ ;  /* 0x800000040a098290 */ /* 0x000fe4000fffe0ff */
[----:B------:R-:W-:Y:S02]  /*5bc0*/  UIADD3 UR8, UPT, UPT, -UR6, URZ, URZ ;  /* 0x000000ff06087290 */ /* 0x000fe4000fffe1ff */
[----:B------:R-:W-:Y:S02]  /*5bd0*/  UIADD3 UR4, UPT, UPT, -UR5, URZ, URZ ;  /* 0x000000ff05047290 */ /* 0x000fe4000fffe1ff */
[----:B------:R-:W-:Y:S03]  /*5be0*/  @!UP0 UIMAD UR6, UR9, UR39, UR5 ;  /* 0x00000027090682a4 */ /* 0x000fe6000f8e0205 */
[----:B------:R-:W-:Y:S01]  /*5bf0*/  @!UP0 UMOV UR5, UR7 ;  /* 0x0000000700058c82 */ /* 0x000fe20008000000 */
[----:B------:R-:W-:Y:S02]  /*5c00*/  UIMAD UR7, UR30, UR4, UR15 ;  /* 0x000000041e0772a4 */ /* 0x000fe4000f8e020f */
[----:B------:R-:W-:Y:S02]  /*5c10*/  UIMAD UR4, UR42, UR8, UR14 ;  /* 0x000000082a0472a4 */ /* 0x000fe4000f8e020e */
[----:B------:R-:W-:Y:S02]  /*5c20*/  UIMAD UR15, UR5, UR30, UR7 ;  /* 0x0000001e050f72a4 */ /* 0x000fe4000f8e0207 */
[----:B------:R-:W-:Y:S11]  /*5c30*/  UIMAD UR14, UR6, UR42, UR4 ;  /* 0x0000002a060e72a4 */ /* 0x000ff6000f8e0204 */
[----:B------:R-:W-:Y:S01]  /*5c40*/  @!UPT UIADD3 URZ, UPT, UPT, URZ, URZ, URZ ;  /* 0x000000fffffff290 */ /* 0x000fe2000fffe0ff */
.L_x_103:
[----:B------:R-:W1:Y:S01]  /*5c50*/  @!UP3 LDCU.128 UR8, c[0x0][0xb10] ;  /* 0x00016200ff08b7ac */ /* 0x000e620008000c00 */
[----:B------:R-:W-:Y:S04]  /*5c60*/  MOV R0, UR19 ;  /* 0x0000001300007c02 */ /* 0x000fe80008000f00 */
[----:B------:R-:W-:Y:S01]  /*5c70*/  IABS R0, R0 ;  /* 0x0000000000007213 */ /* 0x000fe20000000000 */
[----:B------:R-:W2:Y:S01]  /*5c80*/  @!UP3 LDCU UR5, c[0x0][0xb0c] ;  /* 0x00016180ff05b7ac */ /* 0x000ea20008000800 */
[----:B-1----:R-:W-:Y:S07]  /*5c90*/  UIMAD.WIDE.U32 UR6, UR15, UR8, URZ ;  /* 0x000000080f0672a5 */ /* 0x002fee000f8e00ff */
[----:B------:R-:W-:Y:S01]  /*5ca0*/  @!UP3 UMOV UR4, UR7 ;  /* 0x000000070004bc82 */ /* 0x000fe20008000000 */
[----:B--2---:R-:W-:Y:S02]  /*5cb0*/  @!UP3 UISETP.NE.AND UP0, UPT, UR5, 0x1, UPT ;  /* 0x000000010500b88c */ /* 0x004fe4000bf05270 */
[----:B------:R-:W-:Y:S02]  /*5cc0*/  @!UP3 USHF.R.U32.HI UR4, URZ, UR9, UR4 ;  /* 0x00000009ff04b299 */ /* 0x000fe40008011604 */
[----:B------:R-:W-:Y:S02]  /*5cd0*/  UIMAD.WIDE.U32 UR6, UR14, UR11, URZ ;  /* 0x0000000b0e0672a5 */ /* 0x000fe4000f8e00ff */
[----:B------:R-:W-:Y:S02]  /*5ce0*/  @!UP3 USEL UR8, UR15, UR4, !UP0 ;  /* 0x000000040f08b287 */ /* 0x000fe4000c000000 */
[----:B------:R-:W-:Y:S03]  /*5cf0*/  @!UP3 UISETP.NE.AND UP0, UPT, UR10, 0x1, UPT ;  /* 0x000000010a00b88c */ /* 0x000fe6000bf05270 */
[----:B------:R-:W-:Y:S02]  /*5d00*/  @!UP3 UMOV UR6, UR7 ;  /* 0x000000070006bc82 */ /* 0x000fe40008000000 */
[----:B------:R-:W1:Y:S02]  /*5d10*/  @!UP3 LDCU UR4, c[0x0][0xb20] ;  /* 0x00016400ff04b7ac */ /* 0x000e640008000800 */
[----:B-1----:R-:W-:Y:S04]  /*5d20*/  @!UP3 USHF.R.U32.HI UR6, URZ, UR4, UR6 ;  /* 0x00000004ff06b299 */ /* 0x002fe80008011606 */
[----:B------:R-:W-:Y:S04]  /*5d30*/  @!UP3 USEL UR6, UR14, UR6, !UP0 ;  /* 0x000000060e06b287 */ /* 0x000fe8000c000000 */
[----:B------:R-:W-:Y:S02]  /*5d40*/  @!UP3 UIADD3 UR4, UPT, UPT, -UR8, UR6, URZ ;  /* 0x000000060804b290 */ /* 0x000fe4000fffe1ff */
[----:B------:R-:W-:Y:S02]  /*5d50*/  @!UP3 UIADD3 UR6, UPT, UPT, UR8, -UR6, URZ ;  /* 0x800000060806b290 */ /* 0x000fe4000fffe0ff */
[----:B------:R-:W-:Y:S02]  /*5d60*/  @!UP3 UIMAD UR15, UR4, UR5, UR15 ;  /* 0x00000005040fb2a4 */ /* 0x000fe4000f8e020f */
[----:B------:R-:W-:Y:S01]  /*5d70*/  @!UP3 UIMAD UR14, UR6, UR10, UR14 ;  /* 0x0000000a060eb2a4 */ /* 0x000fe2000f8e020e */
[----:B------:R-:W-:Y:S11]  /*5d80*/  BRA.U UP4, `(.L_x_104) ;  /* 0x0000000104107547 */ /* 0x000ff6000b800000 */
[----:B------:R-:W-:Y:S04]  /*5d90*/  MOV R3, UR53 ;  /* 0x0000003500037c02 */ /* 0x000fe80008000f00 */
[----:B------:R-:W-:Y:S04]  /*5da0*/  SHF.L.U32 R12, R3, 0x1f, RZ ;  /* 0x0000001f030c7819 */ /* 0x000fe800000006ff */
[----:B------:R-:W1:Y:S02]  /*5db0*/  SYNCS.PHASECHK.TRANS64.TRYWAIT P1, [UR31+0x1c8], R12 ;  /* 0x0001c80cff0075a7 */ /* 0x000e64000802111f */
[----:B-1----:R-:W-:Y:S05]  /*5dc0*/  @!P1 BRA `(.L_x_105) ;  /* 0x0000004800709947 */ /* 0x002fea0003800000 */
.L_x_104:
[----:B------:R-:W-:Y:S01]  /*5dd0*/  UISETP.NE.AND UP4, UPT, UR32, URZ, UPT ;  /* 0x000000ff2000728c */ /* 0x000fe2000bf85270 */
[----:B------:R-:W-:Y:S01]  /*5de0*/  R2UR UR4, R0 ;  /* 0x00000000000472ca */ /* 0x000fe200000e0000 */
[----:B------:R-:W-:Y:S01]  /*5df0*/  USHF.L.U32 UR27, UR21, 0x6, URZ ;  /* 0x00000006151b7899 */ /* 0x000fe200080006ff */
[----:B------:R-:W-:Y:S05]  /*5e00*/  IMAD.U32 R0, RZ, RZ, UR36 ;  /* 0x00000024ff007e24 */ /* 0x000fea000f8e00ff */
[----:B------:R-:W-:Y:S04]  /*5e10*/  IABS R9, R0 ;  /* 0x0000000000097213 */ /* 0x000fe80000000000 */
[----:B------:R-:W2:Y:S02]  /*5e20*/  I2F.RP R16, R9 ;  /* 0x0000000900107306 */ /* 0x000ea40000209400 */
[----:B------:R-:W-:Y:S07]  /*5e30*/  UIMAD.WIDE.U32 UR6, UR44, UR4, URZ ;  /* 0x000000042c0672a5 */ /* 0x000fee000f8e00ff */
[----:B------:R-:W-:Y:S02]  /*5e40*/  UMOV UR28, UR7 ;  /* 0x00000007001c7c82 */ /* 0x000fe40008000000 */
[----:B------:R-:W-:Y:S04]  /*5e50*/  UIMAD UR4, UR28, UR48, UR4 ;  /* 0x000000301c0472a4 */ /* 0x000fe8000f8e0204 */
[----:B------:R-:W-:Y:S01]  /*5e60*/  UISETP.GT.U32.AND UP0, UPT, UR33, UR4, UPT ;  /* 0x000000042100728c */ /* 0x000fe2000bf04070 */
[----:B--2---:R-:W2:Y:S10]  /*5e70*/  MUFU.RCP R0, R16 ;  /* 0x0000001000007308 */ /* 0x004eb40000001000 */
[----:B------:R-:W-:Y:S02]  /*5e80*/  @!UP0 UIADD3 UR4, UPT, UPT, UR4, -UR33, URZ ;  /* 0x8000002104048290 */ /* 0x000fe4000fffe0ff */
[----:B------:R-:W-:Y:S02]  /*5e90*/  @!UP0 UIADD3 UR28, UPT, UPT, UR28, 0x1, URZ ;  /* 0x000000011c1c8890 */ /* 0x000fe4000fffe0ff */
[----:B------:R-:W-:Y:S02]  /*5ea0*/  UISETP.GE.U32.AND UP0, UPT, UR4, UR33, UPT ;  /* 0x000000210400728c */ /* 0x000fe4000bf06070 */
[----:B------:R-:W-:Y:S01]  /*5eb0*/  ULOP3.LUT UR4, UR19, UR32, URZ, 0x3c, !UPT ;  /* 0x0000002013047292 */ /* 0x000fe2000f8e3cff */
[----:B--2---:R-:W-:Y:S04]  /*5ec0*/  VIADD R11, R0, 0xffffffe ;  /* 0x0ffffffe000b7836 */ /* 0x004fe80000000000 */
[----:B------:R-:W1:Y:S04]  /*5ed0*/  F2I.FTZ.U32.TRUNC.NTZ R13, R11 ;  /* 0x0000000b000d7305 */ /* 0x000e68000021f000 */
[----:B------:R-:W-:Y:S02]  /*5ee0*/  @UP0 UIADD3 UR28, UPT, UPT, UR28, 0x1, URZ ;  /* 0x000000011c1c0890 */ /* 0x000fe4000fffe0ff */
[----:B------:R-:W-:Y:S01]  /*5ef0*/  UISETP.GE.AND UP0, UPT, UR4, URZ, UPT ;  /* 0x000000ff0400728c */ /* 0x000fe2000bf06270 */
[--C-:B-1----:R-:W-:Y:S10]  /*5f00*/  IMAD.MOV R12, RZ, RZ, -R13.reuse ;  /* 0x000000ffff0c7224 */ /* 0x102ff400078e0a0d */
[----:B------:R-:W-:Y:S02]  /*5f10*/  @!UP0 UIADD3 UR28, UPT, UPT, -UR28, URZ, URZ ;  /* 0x000000ff1c1c8290 */ /* 0x000fe4000fffe1ff */
[----:B------:R-:W-:Y:S01]  /*5f20*/  @!UP4 ULOP3.LUT UR28, URZ, UR32, URZ, 0x33, !UPT ;  /* 0x00000020ff1cc292 */ /* 0x000fe2000f8e33ff */
[----:B------:R-:W-:Y:S01]  /*5f30*/  IMAD R3, R12, R9, RZ ;  /* 0x000000090c037224 */ /* 0x000fe200078e02ff */
[----:B------:R-:W-:Y:S01]  /*5f40*/  UISETP.NE.AND UP4, UPT, UR36, URZ, UPT ;  /* 0x000000ff2400728c */ /* 0x000fe2000bf85270 */
[----:B------:R-:W-:Y:S01]  /*5f50*/  IMAD.MOV.U32 R12, RZ, RZ, RZ ;  /* 0x000000ffff0c7224 */ /* 0x000fe200078e00ff */
[----:B------:R-:W-:Y:S02]  /*5f60*/  ULOP3.LUT UR4, UR28, UR36, URZ, 0x3c, !UPT ;  /* 0x000000241c047292 */ /* 0x000fe4000f8e3cff */
[----:B------:R-:W-:Y:S01]  /*5f70*/  MOV R0, UR28 ;  /* 0x0000001c00007c02 */ /* 0x000fe20008000f00 */
[----:B------:R-:W-:Y:S01]  /*5f80*/  IMAD.HI.U32 R13, R13, R3, R12 ;  /* 0x000000030d0d7227 */ /* 0x000fe200078e000c */
[----:B------:R-:W-:Y:S02]  /*5f90*/  UISETP.GE.AND UP0, UPT, UR4, URZ, UPT ;  /* 0x000000ff0400728c */ /* 0x000fe4000bf06270 */
[----:B------:R-:W-:Y:S01]  /*5fa0*/  IABS R0, R0 ;  /* 0x0000000000007213 */ /* 0x000fe20000000000 */
[----:B------:R-:W-:Y:S04]  /*5fb0*/  UIADD3 UR4, UPT, UPT, -UR28, URZ, URZ ;  /* 0x000000ff1c047290 */ /* 0x000fe8000fffe1ff */
[----:B------:R-:W-:Y:S01]  /*5fc0*/  IMAD.HI.U32 R13, R13, R0, RZ ;  /* 0x000000000d0d7227 */ /* 0x000fe200078e00ff */
[----:B------:R-:W-:Y:S03]  /*5fd0*/  UIMAD UR4, UR32, UR4, UR19 ;  /* 0x00000004200472a4 */ /* 0x000fe6000f8e0213 */
[----:B------:R-:W-:Y:S01]  /*5fe0*/  IMAD.MOV R3, RZ, RZ, -R13 ;  /* 0x000000ffff037224 */ /* 0x000fe200078e0a0d */
[----:B------:R-:W-:Y:S03]  /*5ff0*/  USHF.L.U32 UR26, UR4, 0x7, URZ ;  /* 0x00000007041a7899 */ /* 0x000fe600080006ff */
[C---:B------:R-:W-:Y:S05]  /*6000*/  IMAD R0, R9.reuse, R3, R0 ;  /* 0x0000000309007224 */ /* 0x040fea00078e0200 */
[----:B------:R-:W-:Y:S11]  /*6010*/  ISETP.GT.U32.AND P1, PT, R9, R0, PT ;  /* 0x000000000900720c */ /* 0x000ff60003f24070 */
[----:B------:R-:W-:Y:S02]  /*6020*/  @!UPT UIADD3 URZ, UPT, UPT, URZ, URZ, URZ ;  /* 0x000000fffffff290 */ /* 0x000fe4000fffe0ff */
[-C--:B------:R-:W-:Y:S01]  /*6030*/  @!P1 IADD3 R0, PT, PT, R0, -R9.reuse, RZ ;  /* 0x8000000900009210 */ /* 0x080fe20007ffe0ff */
[----:B------:R-:W-:Y:S01]  /*6040*/  @!P1 VIADD R13, R13, 0x1 ;  /* 0x000000010d0d9836 */ /* 0x000fe20000000000 */
[----:B------:R-:W-:Y:S02]  /*6050*/  ISETP.NE.U32.AND P1, PT, RZ, UR34, PT ;  /* 0x00000022ff007c0c */ /* 0x000fe4000bf25070 */
[----:B------:R-:W-:Y:S02]  /*6060*/  ISETP.GE.U32.AND P2, PT, R0, R9, PT ;  /* 0x000000090000720c */ /* 0x000fe40003f46070 */
[----:B------:R-:W-:Y:S02]  /*6070*/  ISETP.NE.AND.EX P1, PT, RZ, UR35, PT, P1 ;  /* 0x00000023ff007c0c */ /* 0x000fe4000bf25310 */
[----:B------:R-:W-:Y:S09]  /*6080*/  SHF.L.U32 R9, R10, 0x1f, RZ ;  /* 0x0000001f0a097819 */ /* 0x000ff200000006ff */
[----:B------:R-:W-:Y:S04]  /*6090*/  @P2 IADD3 R13, PT, PT, R13, 0x1, RZ ;  /* 0x000000010d0d2810 */ /* 0x000fe80007ffe0ff */
[----:B------:R-:W-:Y:S11]  /*60a0*/  R2UR UR29, R13 ;  /* 0x000000000d1d72ca */ /* 0x000ff600000e0000 */
[----:B------:R-:W-:Y:S02]  /*60b0*/  @!UPT UIADD3 URZ, UPT, UPT, URZ, URZ, URZ ;  /* 0x000000fffffff290 */ /* 0x000fe4000fffe0ff */
[----:B------:R-:W-:Y:S02]  /*60c0*/  @!UP0 UIADD3 UR29, UPT, UPT, -UR29, URZ, URZ ;  /* 0x000000ff1d1d8290 */ /* 0x000fe4000fffe1ff */
[----:B------:R-:W-:Y:S04]  /*60d0*/  @!UP4 ULOP3.LUT UR29, URZ, UR36, URZ, 0x33, !UPT ;  /* 0x00000024ff1dc292 */ /* 0x000fe8000f8e33ff */
[----:B------:R-:W-:Y:S04]  /*60e0*/  UIADD3 UR5, UPT, UPT, -UR29, URZ, URZ ;  /* 0x000000ff1d057290 */ /* 0x000fe8000fffe1ff */
[----:B------:R-:W-:Y:S01]  /*60f0*/  UIMAD UR28, UR36, UR5, UR28 ;  /* 0x00000005241c72a4 */ /* 0x000fe2000f8e021c */
[----:B------:R-:W-:Y:S11]  /*6100*/  BRA.U !UP6, `(.L_x_106) ;  /* 0x000000010e387547 */ /* 0x000ff6000b800000 */
[----:B------:R-:W-:Y:S01]  /*6110*/  UPLOP3.LUT UP1, UPT, UPT, UPT, UP5, 0x80, 0x8 ;  /* 0x000000000008789c */ /* 0x000fe20003f2f050 */
[----:B------:R-:W-:Y:S01]  /*6120*/  HFMA2 R0, -RZ, RZ, 0, 5.9604644775390625e-08 ;  /* 0x00000001ff007431 */ /* 0x000fe200000001ff */
[----:B------:R-:W1:Y:S01]  /*6130*/  LDCU.64 UR8, c[0x0][0x358] ;  /* 0x00006b00ff0877ac */ /* 0x000e620008000a00 */
[----:B------:R-:W-:Y:S03]  /*6140*/  IMAD.MOV.U32 R86, RZ, RZ, 0x1 ;  /* 0x00000001ff567424 */ /* 0x000fe600078e00ff */
[----:B------:R-:W-:Y:S05]  /*6150*/  PLOP3.LUT P2, PT, PT, PT, UP1, 0x80, 0x8 ;  /* 0x000000000008781c */ /* 0x000fea0003f4f018 */
[----:B------:R-:W2:Y:S01]  /*6160*/  @UP1 LDCU.64 UR4, c[0x0][0x888] ;  /* 0x00011100ff0417ac */ /* 0x000ea20008000a00 */
[----:B------:R-:W-:Y:S07]  /*6170*/  @UP1 UIMAD UR6, UR51, UR34, URZ ;  /* 0x00000022330612a4 */ /* 0x000fee000f8e02ff */
[----:B------:R-:W-:Y:S01]  /*6180*/  @!P2 PRMT R86, R0, 0x7610, R86 ;  /* 0x000076100056a816 */ /* 0x000fe20000000056 */
[----:B--2---:R-:W-:Y:S06]  /*6190*/  @UP1 UIMAD.WIDE UR4, UR6, 0x4, UR4 ;  /* 0x00000004060418a5 */ /* 0x004fec000f8e0204 */
[----:B------:R-:W-:Y:S01]  /*61a0*/  IMAD.U32 R12, RZ, RZ, UR4 ;  /* 0x00000004ff0c7e24 */ /* 0x000fe2000f8e00ff */
[----:B------:R-:W-:Y:S04]  /*61b0*/  MOV R13, UR5 ;  /* 0x00000005000d7c02 */ /* 0x000fe80008000f00 */
[----:B------:R-:W2:Y:S01]  /*61c0*/  @!UP1 LDCU UR4, c[0x0][0x880] ;  /* 0x00011000ff0497ac */ /* 0x000ea20008000800 */
[----:B-1---5:R1:W5:Y:S02]  /*61d0*/  @P2 LDG.E R41, desc[UR8][R12.64] ;  /* 0x000000080c292981 */ /* 0x022364000c1e1900 */
[----:B-12---:R-:W-:Y:S07]  /*61e0*/  @!P2 IMAD.U32 R41, RZ, RZ, UR4 ;  /* 0x00000004ff29ae24 */ /* 0x006fee000f8e00ff */
.L_x_106:
[----:B-----5:R-:W-:Y:S01]  /*61f0*/  @!P1 FSETP.EQ.AND P3, PT, R41, RZ, PT ;  /* 0x000000ff2900920b */ /* 0x020fe20003f62000 */
[----:B------:R-:W-:Y:S01]  /*6200*/  @!UPT UIADD3 URZ, UPT, UPT, URZ, URZ, URZ ;  /* 0x000000fffffff290 */ /* 0x000fe2000fffe0ff */
[----:B------:R-:W-:Y:S11]  /*6210*/  @!P1 BRA `(.L_x_107) ;  /* 0x0000000000149947 */ /* 0x000ff60003800000 */
[----:B------:R-:W-:Y:S02]  /*6220*/  LOP3.LUT P1, RZ, R86, 0xff, RZ, 0xc0, !PT ;  /* 0x000000ff56ff7812 */ /* 0x000fe4000782c0ff */
[----:B------:R-:W-:Y:S04]  /*6230*/  PLOP3.LUT P3, PT, PT, PT, UP1, 0x80, 0x8 ;  /* 0x000000000008781c */ /* 0x000fe80003f6f018 */
[----:B------:R-:W-:Y:S07]  /*6240*/  PLOP3.LUT P3, PT, P3, PT, PT, 0x8, 0x80 ;  /* 0x000000000080781c */ /* 0x000fee0001f6e170 */
[----:B------:R-:W-:Y:S11]  /*6250*/  @P1 FSETP.EQ.AND P3, PT, R41, RZ, PT ;  /* 0x000000ff2900120b */ /* 0x000ff60003f62000 */
[----:B------:R-:W-:Y:S02]  /*6260*/  @!UPT UIADD3 URZ, UPT, UPT, URZ, URZ, URZ ;  /* 0x000000fffffff290 */ /* 0x000fe4000fffe0ff */
.L_x_107:
[----:B------:R-:W1:Y:S01]  /*6270*/  SYNCS.PHASECHK.TRANS64.TRYWAIT P1, [UR31+0x1b0], R9 ;  /* 0x0001b009ff0075a7 */ /* 0x000e62000802111f */
[----:B------:R-:W-:Y:S04]  /*6280*/  ELECT P2, URZ, PT ;  /* 0x0000000000ff782f */ /* 0x000fe80003840000 */
[----:B------:R-:W-:Y:S01]  /*6290*/  PLOP3.LUT P2, PT, P3, P2, PT, 0xf2, 0x2f ;  /* 0x00000000002f781c */ /* 0x000fe20001f45e72 */
[----:B------:R-:W-:Y:S01]  /*62a0*/  @!UPT UIADD3 URZ, UPT, UPT, URZ, URZ, URZ ;  /* 0x000000fffffff290 */ /* 0x000fe2000fffe0ff */
[----:B-1----:R-:W-:Y:S11]  /*62b0*/  @!P1 BRA `(.L_x_108) ;  /* 0x00000044004c9947 */ /* 0x002ff60003800000 */
.L_x_213:
[----:B------:R-:W-:Y:S01]  /*62c0*/  @!P2 IADD3 R3, P1, PT, R14, 0x580, RZ ;  /* 0x000005800e03a810 */ /* 0x000fe20007f3e0ff */
[----:B------:R-:W-:Y:S01]  /*62d0*/  VOTEU.ALL UP0, P2 ;  /* 0x0000000000ff7886 */ /* 0x000fe20001000000 */
[----:B------:R-:W-:Y:S01]  /*62e0*/  UMOV UR6, 0x0 ;  /* 0x0000000000067882 */ /* 0x000fe20000000000 */
[----:B------:R-:W-:Y:S01]  /*62f0*/  UMOV UR7, 0x10000000 ;  /* 0x1000000000077882 */ /* 0x000fe20000000000 */
[----:B------:R-:W-:Y:S01]  /*6300*/  @!P2 R2UR UR5, R3 ;  /* 0x000000000305a2ca */ /* 0x000fe200000e0000 */
[----:B-1----:R-:W-:Y:S01]  /*6310*/  @!P2 IMAD.X R0, RZ, RZ, R15, P1 ;  /* 0x000000ffff00a224 */ /* 0x002fe200008e060f */
[----:B------:R-:W-:Y:S01]  /*6320*/  @!UP0 UIADD3 UR24, UPT, UPT, UR31, 0x300, URZ ;  /* 0x000003001f188890 */ /* 0x000fe2000fffe0ff */
[----:B------:R-:W-:Y:S01]  /*6330*/  @P0 SHF.R.U32.HI R4, RZ, 0x10, R5 ;  /* 0x00000010ff040819 */ /* 0x000fe20000011605 */
[----:B------:R-:W-:Y:S02]  /*6340*/  @!UP0 UIADD3 UR10, UPT, UPT, UR26, 0x40, URZ ;  /* 0x000000401a0a8890 */ /* 0x000fe4000fffe0ff */
[----:B------:R-:W-:Y:S01]  /*6350*/  @!P2 R2UR UR4, R0 ;  /* 0x000000000004a2ca */ /* 0x000fe200000e0000 */
[----:B------:R-:W-:Y:S01]  /*6360*/  @!UP0 UIADD3 UR8, UPT, UPT, UR31, 0xb00, URZ ;  /* 0x00000b001f088890 */ /* 0x000fe2000fffe0ff */
[----:B------:R-:W-:Y:S01]  /*6370*/  @!P2 IMAD.MOV.U32 R0, RZ, RZ, 0x1000 ;  /* 0x00001000ff00a424 */ /* 0x000fe200078e00ff */
[----:B------:R-:W-:Y:S01]  /*6380*/  VOTEU.ALL UP0, P2 ;  /* 0x0000000000ff7886 */ /* 0x000fe20001000000 */
[----:B------:R-:W-:Y:S01]  /*6390*/  UMOV UR9, UR25 ;  /* 0x0000001900097c82 */ /* 0x000fe20008000000 */
[----:B------:R-:W-:Y:S01]  /*63a0*/  UMOV UR11, UR27 ;  /* 0x0000001b000b7c82 */ /* 0x000fe20008000000 */
[----:B------:R-:W-:Y:S01]  /*63b0*/  UMOV UR12, UR28 ;  /* 0x0000001c000c7c82 */ /* 0x000fe20008000000 */
[----:B------:R-:W-:Y:S01]  /*63c0*/  IMAD.U32 R12, RZ, RZ, UR5 ;  /* 0x00000005ff0c7e24 */ /* 0x000fe2000f8e00ff */
[----:B------:R-:W-:Y:S01]  /*63d0*/  UMOV UR13, UR29 ;  /* 0x0000001d000d7c82 */ /* 0x000fe20008000000 */
[----:B------:R-:W-:Y:S04]  /*63e0*/  @P0 R2UR UR51, R4 ;  /* 0x00000000043302ca */ /* 0x000fe800000e0000 */
[----:B------:R-:W-:Y:S01]  /*63f0*/  IMAD.U32 R13, RZ, RZ, UR4 ;  /* 0x00000004ff0d7e24 */ /* 0x000fe2000f8e00ff */
[----:B------:R-:W-:Y:S04]  /*6400*/  @!P2 R2UR UR4, R12 ;  /* 0x000000000c04a2ca */ /* 0x000fe800000e0000 */
[----:B------:R-:W-:Y:S11]  /*6410*/  @!P2 R2UR UR5, R13 ;  /* 0x000000000d05a2ca */ /* 0x000ff600000e0000 */
[----:B------:R-:W-:Y:S02]  /*6420*/  @!UPT UIADD3 URZ, UPT, UPT, URZ, URZ, URZ ;  /* 0x000000fffffff290 */ /* 0x000fe4000fffe0ff */
[----:B------:R1:W-:Y:S01]  /*6430*/  @!UP0 UTMALDG.4D [UR24], [UR4], desc[UR6] ;  /* 0x00000618040085b4 */ /* 0x0003e20008019000 */
[----:B------:R-:W-:Y:S05]  /*6440*/  VOTEU.ALL UP0, P2 ;  /* 0x0000000000ff7886 */ /* 0x000fea0001000000 */
[----:B------:R1:W-:Y:S01]  /*6450*/  @!UP0 UTMALDG.4D [UR8], [UR4], desc[UR6] ;  /* 0x00000608040085b4 */ /* 0x0003e20008019000 */
[----:B------:R1:W-:Y:S01]  /*6460*/  @!P2 SYNCS.ARRIVE.TRANS64.RED.A0TR RZ, [UR31+0x1a0], R0 ;  /* 0x0001a000ffffa9a7 */ /* 0x0003e2000830041f */
[----:B------:R-:W-:Y:S01]  /*6470*/  SYNCS.ARRIVE.TRANS64.RED.A1T0 RZ, [UR50], RZ ;  /* 0x000000ffffff79a7 */ /* 0x000fe20008100432 */
[----:B------:R-:W2:Y:S02]  /*6480*/  SYNCS.PHASECHK.TRANS64.TRYWAIT P1, [UR31+0x1b8], R9 ;  /* 0x0001b809ff0075a7 */ /* 0x000ea4000802111f */
[----:B-12---:R-:W-:Y:S05]  /*6490*/  @!P1 BRA `(.L_x_109) ;  /* 0x0000004000ec9947 */ /* 0x006fea0003800000 */
.L_x_215:
[----:B------:R-:W-:Y:S01]  /*64a0*/  UPLOP3.LUT UP4, UPT, UPT, UPT, UPT, 0x80, 0x8 ;  /* 0x000000000008789c */ /* 0x000fe20003f8f070 */
[----:B------:R-:W-:Y:S01]  /*64b0*/  @!P2 IADD3 R3, P0, PT, R14, 0x580, RZ ;  /* 0x000005800e03a810 */ /* 0x000fe20007f1e0ff */
[----:B------:R-:W-:Y:S01]  /*64c0*/  UMOV UR6, 0x0 ;  /* 0x0000000000067882 */ /* 0x000fe20000000000 */
[----:B------:R-:W-:Y:S01]  /*64d0*/  UMOV UR7, 0x10000000 ;  /* 0x1000000000077882 */ /* 0x000fe20000000000 */
[----:B------:R-:W-:Y:S01]  /*64e0*/  UMOV UR19, UR27 ;  /* 0x0000001b00137c82 */ /* 0x000fe20008000000 */
[----:B------:R-:W-:Y:S01]  /*64f0*/  @!P2 R2UR UR5, R3 ;  /* 0x000000000305a2ca */ /* 0x000fe200000e0000 */
[----:B-1----:R-:W-:Y:S01]  /*6500*/  @!P2 IMAD.X R0, RZ, RZ, R15, P0 ;  /* 0x000000ffff00a224 */ /* 0x002fe200000e060f */
[----:B------:R-:W-:Y:S01]  /*6510*/  VOTEU.ALL UP0, P2 ;  /* 0x0000000000ff7886 */ /* 0x000fe20001000000 */
[----:B------:R-:W-:Y:S01]  /*6520*/  UMOV UR20, UR28 ;  /* 0x0000001c00147c82 */ /* 0x000fe20008000000 */
[----:B------:R-:W-:Y:S01]  /*6530*/  UMOV UR21, UR29 ;  /* 0x0000001d00157c82 */ /* 0x000fe20008000000 */
[----:B------:R-:W-:Y:S01]  /*6540*/  UMOV UR11, UR27 ;  /* 0x0000001b000b7c82 */ /* 0x000fe20008000000 */
[----:B------:R-:W-:Y:S01]  /*6550*/  @!P2 R2UR UR4, R0 ;  /* 0x000000000004a2ca */ /* 0x000fe200000e0000 */
[----:B------:R-:W-:Y:S01]  /*6560*/  @!UP0 UIADD3 UR18, UPT, UPT, UR26, 0x20, URZ ;  /* 0x000000201a128890 */ /* 0x000fe2000fffe0ff */
[----:B------:R-:W-:Y:S01]  /*6570*/  R2UR UR54, R90 ;  /* 0x000000005a3672ca */ /* 0x000fe200000e0000 */
[----:B------:R-:W-:Y:S01]  /*6580*/  @!UP0 UIADD3 UR16, UPT, UPT, UR31, 0x1300, URZ ;  /* 0x000013001f108890 */ /* 0x000fe2000fffe0ff */
[----:B------:R-:W-:Y:S01]  /*6590*/  R2UR UR24, R91 ;  /* 0x000000005b1872ca */ /* 0x000fe200000e0000 */
[----:B------:R-:W-:Y:S01]  /*65a0*/  @!UP0 UIADD3 UR17, UPT, UPT, UR31, 0x1a8, URZ ;  /* 0x000001a81f118890 */ /* 0x000fe2000fffe0ff */
[----:B------:R-:W-:Y:S01]  /*65b0*/  LOP3.LUT R10, R10, 0x1, RZ, 0x3c, !PT ;  /* 0x000000010a0a7812 */ /* 0x000fe200078e3cff */
[----:B------:R-:W-:Y:S01]  /*65c0*/  IMAD.U32 R4, RZ, RZ, UR5 ;  /* 0x00000005ff047e24 */ /* 0x000fe2000f8e00ff */
[----:B------:R-:W-:Y:S01]  /*65d0*/  @!UP0 UIADD3 UR10, UPT, UPT, UR26, 0x60, URZ ;  /* 0x000000601a0a8890 */ /* 0x000fe2000fffe0ff */
[----:B------:R-:W-:Y:S01]  /*65e0*/  LOP3.LUT R8, R8, 0x1, RZ, 0x3c, !PT ;  /* 0x0000000108087812 */ /* 0x000fe200078e3cff */
[----:B------:R-:W-:Y:S01]  /*65f0*/  @!UP0 UIADD3 UR8, UPT, UPT, UR31, 0x1b00, URZ ;  /* 0x00001b001f088890 */ /* 0x000fe2000fffe0ff */
[----:B------:R-:W-:Y:S02]  /*6600*/  VOTEU.ALL UP0, P2 ;  /* 0x0000000000ff7886 */ /* 0x000fe40001000000 */
[----:B------:R-:W-:Y:S01]  /*6610*/  IMAD.U32 R5, RZ, RZ, UR4 ;  /* 0x00000004ff057e24 */ /* 0x000fe2000f8e00ff */
[----:B------:R-:W-:Y:S01]  /*6620*/  @!P2 R2UR UR4, R4 ;  /* 0x000000000404a2ca */ /* 0x000fe200000e0000 */
[----:B------:R-:W-:Y:S01]  /*6630*/  UMOV UR12, UR28 ;  /* 0x0000001c000c7c82 */ /* 0x000fe20008000000 */
[----:B------:R-:W-:Y:S01]  /*6640*/  UMOV UR13, UR29 ;  /* 0x0000001d000d7c82 */ /* 0x000fe20008000000 */
[----:B------:R-:W-:Y:S01]  /*6650*/  UMOV UR9, UR17 ;  /* 0x0000001100097c82 */ /* 0x000fe20008000000 */
[----:B------:R-:W-:Y:S11]  /*6660*/  @!P2 R2UR UR5, R5 ;  /* 0x000000000505a2ca */ /* 0x000ff600000e0000 */
[----:B------:R-:W-:Y:S02]  /*6670*/  @!UPT UIADD3 URZ, UPT, UPT, URZ, URZ, URZ ;  /* 0x000000fffffff290 */ /* 0x000fe4000fffe0ff */
[----:B------:R1:W-:Y:S01]  /*6680*/  @!UP0 UTMALDG.4D [UR16], [UR4], desc[UR6] ;  /* 0x00000610040085b4 */ /* 0x0003e20008019000 */
[----:B------:R-:W-:Y:S05]  /*6690*/  VOTEU.ALL UP0, P2 ;  /* 0x0000000000ff7886 */ /* 0x000fea0001000000 */
[----:B------:R2:W-:Y:S01]  /*66a0*/  @!UP0 UTMALDG.4D [UR8], [UR4], desc[UR6] ;  /* 0x00000608040085b4 */ /* 0x0005e20008019000 */
[----:B------:R2:W-:Y:S01]  /*66b0*/  @!P2 SYNCS.ARRIVE.TRANS64.RED.A0TR RZ, [UR31+0x1a8], R2 ;  /* 0x0001a802ffffa9a7 */ /* 0x0005e2000830041f */
[----:B------:R-:W-:Y:S01]  /*66c0*/  SYNCS.ARRIVE.TRANS64.RED.A1T0 RZ, [UR49], RZ ;  /* 0x000000ffffff79a7 */ /* 0x000fe20008100431 */
[----:B-1----:R-:W-:Y:S02]  /*66d0*/  UIADD3 UR19, UPT, UPT, UR14, UR54, URZ ;  /* 0x000000360e137290 */ /* 0x002fe4000fffe0ff */
[----:B------:R-:W-:Y:S01]  /*66e0*/  UIADD3 UR21, UPT, UPT, UR15, UR24, URZ ;  /* 0x000000180f157290 */ /* 0x000fe2000fffe0ff */
[----:B------:R-:W-:Y:S11]  /*66f0*/  BRA.U UP2, `(.L_x_110) ;  /* 0xfffffff102347547 */ /* 0x000ff6000b83ffff */
[----:B------:R-:W-:-:S04]  /*6700*/  SHF.L.U32 R3, R10, 0x1f, RZ ;  /* 0x0000001f0a037819 */ /* 0x000fc800000006ff */
[----:B------:R-:W1:Y:S02]  /*6710*/  SYNCS.PHASECHK.TRANS64.TRYWAIT P0, [UR31+0x1b0], R3 ;  /* 0x0001b003ff0075a7 */ /* 0x000e64000800111f */
[----:B-1----:R-:W-:Y:S05]  /*6720*/  @!P0 BRA `(.L_x_111) ;  /* 0x0000004000608947 */ /* 0x002fea0003800000 */
.L_x_217:
[----:B-1----:R-:W-:-:S07]  /*6730*/  MOV R0, UR31 ;  /* 0x0000001f00007c02 */ /* 0x002fce0008000f00 */
.L_x_112:
[----:B-1----:R-:W-:-:S04]  /*6740*/  SHF.L.U32 R3, R10, 0x1f, RZ ;  /* 0x0000001f0a037819 */ /* 0x002fc800000006ff */
[----:B------:R1:W3:Y:S03]  /*6750*/  SYNCS.PHASECHK.TRANS64.TRYWAIT P0, [R0+URZ+0x1b8], R3 ;  /* 0x0001b803000075a7 */ /* 0x0002e600080011ff */
[----:B---3--:R-:W-:Y:S05]  /*6760*/  @!P0 NANOSLEEP.SYNCS 0x989680 ;  /* 0x009896800000895d */ /* 0x008fea0003900000 */
[----:B------:R-:W3:Y:S02]  /*6770*/  @!P0 SYNCS.PHASECHK.TRANS64 P0, [R0+URZ+0x1b8], R3 ;  /* 0x0001b803000085a7 */ /* 0x000ee400080010ff */
[----:B--23--:R-:W-:Y:S05]  /*6780*/  @P0 EXIT ;  /* 0x000000000000094d */ /* 0x00cfea0003800000 */
[----:B------:R-:W-:Y:S05]  /*6790*/  BRA `(.L_x_112) ;  /* 0xfffffffc00e87947 */ /* 0x000fea000383ffff */
.L_x_101:
[----:B------:R-:W-:-:S06]  /*67a0*/  UISETP.GE.AND UP0, UPT, UR18, 0x4, UPT ;  /* 0x000000041200788c */ /* 0x000fcc000bf06270 */
[----:B------:R-:W-:-:S13]  /*67b0*/  PLOP3.LUT P0, PT, PT, PT, UP0, 0x80, 0x8 ;  /* 0x000000000008781c */ /* 0x000fda0003f0f008 */
[----:B-1----:R-:W-:Y:S05]  /*67c0*/  @!P0 EXIT ;  /* 0x000000000000894d */ /* 0x002fea0003800000 */
[----:B------:R-:W-:Y:S01]  /*67d0*/  BAR.SYNC.DEFER_BLOCKING 0x6, 0xa0 ;  /* 0x0182800000007b1d */ /* 0x000fe20000010000 */
[----:B------:R-:W-:Y:S01]  /*67e0*/  IMAD.SHL.U32 R73, R99, 0x20, RZ ;  /* 0x0000002063497824 */ /* 0x000fe200078e00ff */
[----:B------:R-:W-:Y:S01]  /*67f0*/  USHF.R.S32.HI UR52, URZ, 0x1f, UR5 ;  /* 0x0000001fff347899 */ /* 0x000fe20008011405 */
[----:B------:R-:W-:Y:S01]  /*6800*/  IMAD.SHL.U32 R0, R87, 0x400, RZ ;  /* 0x0000040057007824 */ /* 0x000fe200078e00ff */
[----:B------:R-:W-:Y:S01]  /*6810*/  CS2R R94, SRZ ;  /* 0x00000000005e7805 */ /* 0x000fe2000001ff00 */
[----:B------:R-:W-:Y:S01]  /*6820*/  IMAD.SHL.U32 R4, R99, 0x4, RZ ;  /* 0x0000000463047824 */ /* 0x000fe200078e00ff */
[----:B------:R-:W-:Y:S02]  /*6830*/  UMOV UR49, 0x400 ;  /* 0x0000040000317882 */ /* 0x000fe40000000000 */
[----:B------:R-:W1:Y:S01]  /*6840*/  LDC.64 R84, c[0x0][0x8b0] ;  /* 0x00022c00ff547b82 */ /* 0x000e620000000a00 */
[----:B------:R-:W-:Y:S01]  /*6850*/  ULEA UR49, UR50, UR49, 0x18 ;  /* 0x0000003132317291 */ /* 0x000fe2000f8ec0ff */
[C---:B------:R-:W-:Y:S01]  /*6860*/  LOP3.LUT R97, R73.reuse, 0xb60, RZ, 0xc0, !PT ;  /* 0x00000b6049617812 */ /* 0x040fe200078ec0ff */
[----:B------:R-:W2:Y:S01]  /*6870*/  LDCU.64 UR6, c[0x0][0x890] ;  /* 0x00011200ff0677ac */ /* 0x000ea20008000a00 */
[----:B------:R-:W-:Y:S01]  /*6880*/  LOP3.LUT R5, R73, 0x80, RZ, 0xc0, !PT ;  /* 0x0000008049057812 */ /* 0x000fe200078ec0ff */
[----:B------:R-:W-:Y:S01]  /*6890*/  IMAD.U32 R37, R99, 0x10000, RZ ;  /* 0x0001000063257824 */ /* 0x000fe200078e00ff */
[----:B------:R-:W-:Y:S01]  /*68a0*/  LOP3.LUT R97, R97, 0x400, R0, 0xf8, !PT ;  /* 0x0000040061617812 */ /* 0x000fe200078ef800 */
[----:B------:R-:W-:Y:S01]  /*68b0*/  IMAD.SHL.U32 R0, R87, 0x200000, RZ ;  /* 0x0020000057007824 */ /* 0x000fe200078e00ff */
[----:B------:R-:W3:Y:S01]  /*68c0*/  LDC.64 R74, c[0x0][0x8a8] ;  /* 0x00022a00ff4a7b82 */ /* 0x000ee20000000a00 */
[----:B------:R-:W-:Y:S01]  /*68d0*/  ULEA.HI UR52, UR52, UR5, URZ, 0x7 ;  /* 0x0000000534347291 */ /* 0x000fe2000f8f38ff */
[----:B------:R-:W-:Y:S01]  /*68e0*/  LOP3.LUT P0, RZ, R73, 0x80, RZ, 0xc0, !PT ;  /* 0x0000008049ff7812 */ /* 0x000fe2000780c0ff */
[----:B------:R-:W-:Y:S01]  /*68f0*/  UIADD3 UR4, UPT, UPT, UR49, 0x2300, URZ ;  /* 0x0000230031047890 */ /* 0x000fe2000fffe0ff */
[----:B------:R-:W-:Y:S01]  /*6900*/  LOP3.LUT R4, R5, 0x10, R4, 0xf8, !PT ;  /* 0x0000001005047812 */ /* 0x000fe200078ef804 */
[----:B------:R-:W-:Y:S01]  /*6910*/  UIADD3 UR5, UPT, UPT, UR49, 0x300, URZ ;  /* 0x0000030031057890 */ /* 0x000fe2000fffe0ff */
[----:B------:R-:W-:Y:S01]  /*6920*/  LOP3.LUT R0, R0, 0x200000, RZ, 0xc0, !PT ;  /* 0x0020000000007812 */ /* 0x000fe200078ec0ff */
[----:B------:R-:W-:Y:S01]  /*6930*/  IMAD.MOV.U32 R36, RZ, RZ, RZ ;  /* 0x000000ffff247224 */ /* 0x000fe200078e00ff */
[----:B------:R-:W-:Y:S01]  /*6940*/  P2R R8, PR, RZ, 0x1 ;  /* 0x00000001ff087803 */ /* 0x000fe20000000000 */
[----:B------:R-:W4:Y:S01]  /*6950*/  LDS R2, [UR49+0x220] ;  /* 0x00022031ff027984 */ /* 0x000f220008000800 */
[----:B------:R-:W-:Y:S01]  /*6960*/  LOP3.LUT R37, R0, 0x400000, R37, 0xf8, !PT ;  /* 0x0040000000257812 */ /* 0x000fe200078ef825 */
[----:B------:R-:W-:Y:S01]  /*6970*/  IMAD.MOV.U32 R96, RZ, RZ, RZ ;  /* 0x000000ffff607224 */ /* 0x000fe200078e00ff */
[----:B------:R-:W-:Y:S01]  /*6980*/  LOP3.LUT R97, R97, R4, RZ, 0xfc, !PT ;  /* 0x0000000461617212 */ /* 0x000fe200078efcff */
[----:B--2---:R-:W-:Y:S01]  /*6990*/  IMAD.U32 R89, RZ, RZ, UR6 ;  /* 0x00000006ff597e24 */ /* 0x004fe2000f8e00ff */
[----:B------:R-:W-:Y:S01]  /*69a0*/  LOP3.LUT R99, R99, 0x60, RZ, 0xc0, !PT ;  /* 0x0000006063637812 */ /* 0x000fe200078ec0ff */
[----:B------:R-:W-:Y:S01]  /*69b0*/  IMAD.U32 R88, RZ, RZ, UR7 ;  /* 0x00000007ff587e24 */ /* 0x000fe2000f8e00ff */
[----:B------:R-:W2:Y:S01]  /*69c0*/  LDCU UR61, c[0x0][0x370] ;  /* 0x00006e00ff3d77ac */ /* 0x000ea20008000800 */
[----:B------:R-:W-:-:S02]  /*69d0*/  IMAD.U32 R100, RZ, RZ, UR5 ;  /* 0x00000005ff647e24 */ /* 0x000fc4000f8e00ff */
[----:B------:R-:W-:Y:S01]  /*69e0*/  IMAD.MOV.U32 R93, RZ, RZ, RZ ;  /* 0x000000ffff5d7224 */ /* 0x000fe200078e00ff */
[----:B------:R-:W1:Y:S01]  /*69f0*/  LDCU UR45, c[0x0][0xb0c] ;  /* 0x00016180ff2d77ac */ /* 0x000e620008000800 */
[----:B------:R-:W-:Y:S01]  /*6a00*/  IMAD.U32 R98, RZ, RZ, UR4 ;  /* 0x00000004ff627e24 */ /* 0x000fe2000f8e00ff */
[----:B------:R-:W1:Y:S01]  /*6a10*/  LDCU UR38, c[0x0][0xb30] ;  /* 0x00016600ff2677ac */ /* 0x000e620008000800 */
[----:B------:R-:W1:Y:S01]  /*6a20*/  LDCU UR63, c[0x0][0x388] ;  /* 0x00007100ff3f77ac */ /* 0x000e620008000800 */
[----:B------:R-:W1:Y:S01]  /*6a30*/  LDCU.64 UR54, c[0x0][0x888] ;  /* 0x00011100ff3677ac */ /* 0x000e620008000a00 */
[----:B------:R-:W1:Y:S01]  /*6a40*/  LDCU.64 UR46, c[0x0][0xb28] ;  /* 0x00016500ff2e77ac */ /* 0x000e620008000a00 */
[----:B------:R-:W1:Y:S01]  /*6a50*/  LDCU.128 UR56, c[0x0][0xb10] ;  /* 0x00016200ff3877ac */ /* 0x000e620008000c00 */
[----:B------:R-:W1:Y:S01]  /*6a60*/  LDCU UR60, c[0x0][0x374] ;  /* 0x00006e80ff3c77ac */ /* 0x000e620008000800 */
[----:B------:R-:W-:Y:S01]  /*6a70*/  USHF.R.S32.HI UR52, URZ, 0x7, UR52 ;  /* 0x00000007ff347899 */ /* 0x000fe20008011434 */
[C---:B----4-:R-:W-:Y:S01]  /*6a80*/  VIADD R3, R2.reuse, 0x40 ;  /* 0x0000004002037836 */ /* 0x050fe20000000000 */
[----:B------:R-:W-:-:S04]  /*6a90*/  LOP3.LUT R2, R2, 0xffff, RZ, 0xc0, !PT ;  /* 0x0000ffff02027812 */ /* 0x000fc800078ec0ff */
[----:B------:R-:W-:-:S05]  /*6aa0*/  LOP3.LUT R3, R3, 0xffff, RZ, 0xc0, !PT ;  /* 0x0000ffff03037812 */ /* 0x000fca00078ec0ff */
[----:B-123--:R4:W-:Y:S02]  /*6ab0*/  STL.64 [R1], R2 ;  /* 0x0000000201007387 */ /* 0x00e9e40000100a00 */
.L_x_139:
[----:B----4-:R-:W-:Y:S04]  /*6ac0*/  SHF.L.U32 R3, R95, 0x1f, RZ ;  /* 0x0000001f5f037819 */ /* 0x010fe800000006ff */
[----:B-1----:R-:W1:Y:S02]  /*6ad0*/  SYNCS.PHASECHK.TRANS64.TRYWAIT P0, [UR49+0x1d0], R3 ;  /* 0x0001d003ff0075a7 */ /* 0x002e640008001131 */
[----:B-1----:R-:W-:Y:S05]  /*6ae0*/  @!P0 BRA `(.L_x_113) ;  /* 0x0000003c00888947 */ /* 0x002fea0003800000 */
.L_x_219:
[----:B------:R-:W2:Y:S01]  /*6af0*/  LDS.128 R4, [UR49+0x210] ;  /* 0x00021031ff047984 */ /* 0x000ea20008000c00 */
[----:B------:R-:W-:Y:S01]  /*6b00*/  LEA R2, R36, UR48, 0x2 ;  /* 0x0000003024027c11 */ /* 0x000fe2000f8e10ff */
[----:B------:R-:W-:Y:S02]  /*6b10*/  UIADD3 UR4, UPT, UPT, UR49, 0x1d8, URZ ;  /* 0x000001d831047890 */ /* 0x000fe4000fffe0ff */
[----:B------:R-:W-:Y:S02]  /*6b20*/  UISETP.GE.AND UP0, UPT, UR39, 0x1, UPT ;  /* 0x000000012700788c */ /* 0x000fe4000bf06270 */
[----:B------:R-:W-:Y:S01]  /*6b30*/  UPRMT UR4, URZ, 0x654, UR4 ;  /* 0x00000654ff047896 */ /* 0x000fe20008000004 */
[----:B------:R-:W-:Y:S01]  /*6b40*/  @!PT LDS RZ, [RZ] ;  /* 0x00000000fffff984 */ /* 0x000fe20000000800 */
[----:B------:R-:W-:Y:S01]  /*6b50*/  @!PT LDS RZ, [RZ] ;  /* 0x00000000fffff984 */ /* 0x000fe20000000800 */
[----:B------:R-:W-:Y:S01]  /*6b60*/  @!PT LDS RZ, [RZ] ;  /* 0x00000000fffff984 */ /* 0x000fe20000000800 */
[----:B------:R-:W-:Y:S01]  /*6b70*/  @!PT LDS RZ, [RZ] ;  /* 0x00000000fffff984 */ /* 0x000fe20000000800 */
[----:B------:R3:W-:Y:S06]  /*6b80*/  MEMBAR.ALL.CTA ;  /* 0x0000000000007992 */ /* 0x0007ec0000008000 */
[----:B---3--:R-:W3:Y:S02]  /*6b90*/  FENCE.VIEW.ASYNC.S ;  /* 0x00000000000073c6 */ /* 0x008ee40000000000 */
[----:B---3--:R-:W-:Y:S06]  /*6ba0*/  SYNCS.ARRIVE.TRANS64.RED.A1T0 RZ, [UR4], RZ ;  /* 0x000000ffffff79a7 */ /* 0x008fec0008100404 */
[----:B------:R-:W5:Y:S01]  /*6bb0*/  LDL R2, [R2] ;  /* 0x0000000002027983 */ /* 0x000f620000100800 */
[----:B--2---:R-:W-:Y:S11]  /*6bc0*/  LOP3.LUT P0, RZ, R6, 0x1, RZ, 0xc0, !PT ;  /* 0x0000000106ff7812 */ /* 0x004ff6000780c0ff */
[----:B------:R-:W-:Y:S02]  /*6bd0*/  @!UPT UIADD3 URZ, UPT, UPT, URZ, URZ, URZ ;  /* 0x000000fffffff290 */ /* 0x000fe4000fffe0ff */
[----:B------:R-:W-:Y:S01]  /*6be0*/  VOTEU.ANY UP1, P0 ;  /* 0x0000000000ff7886 */ /* 0x000fe20000020100 */
[----:B------:R-:W-:Y:S01]  /*6bf0*/  PLOP3.LUT P0, PT, PT, PT, UP1, 0x80, 0x8 ;  /* 0x000000000008781c */ /* 0x000fe20003f0f018 */
[----:B------:R-:W-:Y:S11]  /*6c00*/  UP2UR UR53, UPR, URZ, 0x2 ;  /* 0x00000002ff357883 */ /* 0x000ff60008000000 */
[----:B------:R-:W-:Y:S01]  /*6c10*/  @!UPT UIADD3 URZ, UPT, UPT, URZ, URZ, URZ ;  /* 0x000000fffffff290 */ /* 0x000fe2000fffe0ff */
[----:B-1----:R-:W-:Y:S02]  /*6c20*/  @P0 MOV R3, R4 ;  /* 0x0000000400030202 */ /* 0x002fe40000000f00 */
[----:B------:R-:W-:Y:S02]  /*6c30*/  @P0 LOP3.LUT R0, R5, 0xffff, RZ, 0xc0, !PT ;  /* 0x0000ffff05000812 */ /* 0x000fe400078ec0ff */
[----:B------:R-:W-:Y:S02]  /*6c40*/  @P0 R2UR UR5, R3 ;  /* 0x00000000030502ca */ /* 0x000fe400000e0000 */
[----:B------:R-:W-:Y:S01]  /*6c50*/  @P0 R2UR UR4, R0 ;  /* 0x00000000000402ca */ /* 0x000fe200000e0000 */
[----:B------:R-:W-:Y:S05]  /*6c60*/  IMAD.U32 R0, RZ, RZ, UR52 ;  /* 0x00000034ff007e24 */ /* 0x000fea000f8e00ff */
[----:B------:R-:W-:Y:S05]  /*6c70*/  IABS R3, R0 ;  /* 0x0000000000037213 */ /* 0x000fea0000000000 */
[----:B------:R-:W-:Y:S02]  /*6c80*/  @UP1 UMOV UR37, UR5 ;  /* 0x0000000500251c82 */ /* 0x000fe40008000000 */
[----:B------:R-:W-:Y:S01]  /*6c90*/  @UP1 UMOV UR36, UR4 ;  /* 0x0000000400241c82 */ /* 0x000fe20008000000 */
[----:B------:R-:W-:Y:S05]  /*6ca0*/  BRA.U !UP0, `(.L_x_114) ;  /* 0x0000000108cc7547 */ /* 0x000fea000b800000 */
[----:B------:R-:W1:Y:S01]  /*6cb0*/  LDCU UR9, c[0x0][0xb20] ;  /* 0x00016400ff0977ac */ /* 0x000e620008000800 */
[----:B------:R-:W-:Y:S02]  /*6cc0*/  UIMAD.WIDE.U32 UR4, UR60, UR59, URZ ;  /* 0x0000003b3c0472a5 */ /* 0x000fe4000f8e00ff */
[----:B------:R-:W-:Y:S02]  /*6cd0*/  UIMAD.WIDE.U32 UR6, UR61, UR56, URZ ;  /* 0x000000383d0672a5 */ /* 0x000fe4000f8e00ff */
[----:B------:R-:W-:Y:S02]  /*6ce0*/  UIMAD.WIDE.U32 UR10, UR36, UR59, URZ ;  /* 0x0000003b240a72a5 */ /* 0x000fe4000f8e00ff */
[----:B------:R-:W-:Y:S02]  /*6cf0*/  UISETP.NE.AND UP0, UPT, UR58, 0x1, UPT ;  /* 0x000000013a00788c */ /* 0x000fe4000bf05270 */
[----:B------:R-:W-:Y:S02]  /*6d00*/  UISETP.NE.AND UP1, UPT, UR45, 0x1, UPT ;  /* 0x000000012d00788c */ /* 0x000fe4000bf25270 */
[----:B------:R-:W-:Y:S02]  /*6d10*/  UISETP.NE.AND UP2, UPT, UR39, 0x1, UPT ;  /* 0x000000012700788c */ /* 0x000fe4000bf45270 */
[----:B------:R-:W-:Y:S01]  /*6d20*/  UIMAD.WIDE.U32 UR12, UR37, UR56, URZ ;  /* 0x00000038250c72a5 */ /* 0x000fe2000f8e00ff */
[----:B------:R-:W-:Y:S01]  /*6d30*/  UMOV UR4, UR5 ;  /* 0x0000000500047c82 */ /* 0x000fe20008000000 */
[----:B------:R-:W-:Y:S01]  /*6d40*/  UMOV UR6, UR11 ;  /* 0x0000000b00067c82 */ /* 0x000fe20008000000 */
[----:B-1----:R-:W-:Y:S03]  /*6d50*/  USHF.R.U32.HI UR8, URZ, UR9, UR4 ;  /* 0x00000009ff087299 */ /* 0x002fe60008011604 */
[----:B------:R-:W-:Y:S02]  /*6d60*/  UMOV UR4, UR7 ;  /* 0x0000000700047c82 */ /* 0x000fe40008000000 */
[----:B------:R-:W-:Y:S02]  /*6d70*/  USHF.R.U32.HI UR5, URZ, UR57, UR4 ;  /* 0x00000039ff057299 */ /* 0x000fe40008011604 */
[----:B------:R-:W-:Y:S02]  /*6d80*/  USEL UR4, UR60, UR8, !UP0 ;  /* 0x000000083c047287 */ /* 0x000fe4000c000000 */
[----:B------:R-:W-:Y:S02]  /*6d90*/  USHF.R.U32.HI UR8, URZ, UR9, UR6 ;  /* 0x00000009ff087299 */ /* 0x000fe40008011606 */
[----:B------:R-:W-:Y:S02]  /*6da0*/  UIMAD.WIDE.U32 UR6, UR4, UR46, URZ ;  /* 0x0000002e040672a5 */ /* 0x000fe4000f8e00ff */
[----:B------:R-:W-:Y:S02]  /*6db0*/  USEL UR9, UR61, UR5, !UP1 ;  /* 0x000000053d097287 */ /* 0x000fe4000c800000 */
[----:B------:R-:W-:Y:S02]  /*6dc0*/  USEL UR8, UR36, UR8, !UP0 ;  /* 0x0000000824087287 */ /* 0x000fe4000c000000 */
[----:B------:R-:W-:Y:S01]  /*6dd0*/  UIMAD.WIDE.U32 UR10, UR9, UR46, URZ ;  /* 0x0000002e090a72a5 */ /* 0x000fe2000f8e00ff */
[----:B------:R-:W-:Y:S01]  /*6de0*/  UMOV UR6, UR7 ;  /* 0x0000000700067c82 */ /* 0x000fe20008000000 */
[----:B------:R-:W-:Y:S01]  /*6df0*/  UMOV UR5, UR13 ;  /* 0x0000000d00057c82 */ /* 0x000fe20008000000 */
[----:B------:R-:W-:Y:S02]  /*6e00*/  @UP2 USHF.R.U32.HI UR4, URZ, UR47, UR6 ;  /* 0x0000002fff042299 */ /* 0x000fe40008011606 */
[----:B------:R-:W-:Y:S02]  /*6e10*/  USHF.R.U32.HI UR5, URZ, UR57, UR5 ;  /* 0x00000039ff057299 */ /* 0x000fe40008011605 */
[----:B------:R-:W-:Y:S02]  /*6e20*/  UIMAD UR4, UR39, UR4, URZ ;  /* 0x00000004270472a4 */ /* 0x000fe4000f8e02ff */
[----:B------:R-:W-:Y:S02]  /*6e30*/  USEL UR5, UR37, UR5, !UP1 ;  /* 0x0000000525057287 */ /* 0x000fe4000c800000 */
[----:B------:R-:W-:Y:S01]  /*6e40*/  UISETP.GE.AND UP0, UPT, UR8, UR4, UPT ;  /* 0x000000040800728c */ /* 0x000fe2000bf06270 */
[----:B------:R-:W-:Y:S01]  /*6e50*/  UMOV UR6, UR11 ;  /* 0x0000000b00067c82 */ /* 0x000fe20008000000 */
[----:B------:R-:W-:Y:S02]  /*6e60*/  UIMAD.WIDE.U32 UR10, UR8, UR46, URZ ;  /* 0x0000002e080a72a5 */ /* 0x000fe4000f8e00ff */
[----:B------:R-:W-:Y:S04]  /*6e70*/  @UP2 USHF.R.U32.HI UR9, URZ, UR47, UR6 ;  /* 0x0000002fff092299 */ /* 0x000fe80008011606 */
[----:B------:R-:W-:Y:S01]  /*6e80*/  UIMAD UR6, UR39, UR9, URZ ;  /* 0x00000009270672a4 */ /* 0x000fe2000f8e02ff */
[----:B------:R-:W-:Y:S03]  /*6e90*/  UMOV UR4, UR11 ;  /* 0x0000000b00047c82 */ /* 0x000fe60008000000 */
[----:B------:R-:W-:Y:S02]  /*6ea0*/  UISETP.GE.OR UP0, UPT, UR5, UR6, UP0 ;  /* 0x000000060500728c */ /* 0x000fe40008706670 */
[----:B------:R-:W-:Y:S02]  /*6eb0*/  USHF.R.U32.HI UR4, URZ, UR47, UR4 ;  /* 0x0000002fff047299 */ /* 0x000fe40008011604 */
[----:B------:R-:W-:Y:S02]  /*6ec0*/  UIMAD.WIDE.U32 UR6, UR5, UR46, URZ ;  /* 0x0000002e050672a5 */ /* 0x000fe4000f8e00ff */
[----:B------:R-:W-:Y:S02]  /*6ed0*/  USEL UR11, UR8, UR4, !UP2 ;  /* 0x00000004080b7287 */ /* 0x000fe4000d000000 */
[----:B------:R-:W-:Y:S02]  /*6ee0*/  UIADD3 UR6, UPT, UPT, -UR5, URZ, URZ ;  /* 0x000000ff05067290 */ /* 0x000fe4000fffe1ff */
[----:B------:R-:W-:Y:S02]  /*6ef0*/  UIADD3 UR10, UPT, UPT, -UR11, URZ, URZ ;  /* 0x000000ff0b0a7290 */ /* 0x000fe4000fffe1ff */
[----:B------:R-:W-:Y:S02]  /*6f00*/  UIMAD UR6, UR45, UR6, UR37 ;  /* 0x000000062d0672a4 */ /* 0x000fe4000f8e0225 */
[----:B------:R-:W-:Y:S01]  /*6f10*/  UIMAD UR10, UR39, UR10, UR8 ;  /* 0x0000000a270a72a4 */ /* 0x000fe2000f8e0208 */
[----:B------:R-:W-:Y:S01]  /*6f20*/  @!UP0 UMOV UR4, UR7 ;  /* 0x0000000700048c82 */ /* 0x000fe20008000000 */
[----:B------:R-:W-:Y:S02]  /*6f30*/  UIADD3 UR7, UPT, UPT, -UR8, URZ, URZ ;  /* 0x000000ff08077290 */ /* 0x000fe4000fffe1ff */
[----:B------:R-:W-:Y:S04]  /*6f40*/  @!UP0 USHF.R.U32.HI UR4, URZ, UR47, UR4 ;  /* 0x0000002fff048299 */ /* 0x000fe80008011604 */
[----:B------:R-:W-:Y:S04]  /*6f50*/  @!UP0 USEL UR4, UR5, UR4, !UP2 ;  /* 0x0000000405048287 */ /* 0x000fe8000d000000 */
[----:B------:R-:W-:Y:S02]  /*6f60*/  @!UP0 UIMAD UR9, UR9, UR10, UR4 ;  /* 0x0000000a090982a4 */ /* 0x000fe4000f8e0204 */
[----:B------:R-:W-:Y:S02]  /*6f70*/  @!UP0 UIADD3 UR10, UPT, UPT, UR11, -UR4, URZ ;  /* 0x800000040b0a8290 */ /* 0x000fe4000fffe0ff */
[----:B------:R-:W-:Y:S02]  /*6f80*/  UIMAD UR4, UR58, UR7, UR36 ;  /* 0x000000073a0472a4 */ /* 0x000fe4000f8e0224 */
[----:B------:R-:W-:Y:S03]  /*6f90*/  @!UP0 UIMAD UR8, UR10, UR39, UR5 ;  /* 0x000000270a0882a4 */ /* 0x000fe6000f8e0205 */
[----:B------:R-:W-:Y:S02]  /*6fa0*/  @!UP0 UMOV UR5, UR9 ;  /* 0x0000000900058c82 */ /* 0x000fe40008000000 */
[----:B------:R-:W-:Y:S02]  /*6fb0*/  UIMAD UR37, UR5, UR45, UR6 ;  /* 0x0000002d052572a4 */ /* 0x000fe4000f8e0206 */
[----:B------:R-:W-:Y:S11]  /*6fc0*/  UIMAD UR36, UR8, UR58, UR4 ;  /* 0x0000003a082472a4 */ /* 0x000ff6000f8e0204 */
[----:B------:R-:W-:Y:S01]  /*6fd0*/  @!UPT UIADD3 URZ, UPT, UPT, URZ, URZ, URZ ;  /* 0x000000fffffff290 */ /* 0x000fe2000fffe0ff */
.L_x_114:
[----:B------:R-:W-:Y:S01]  /*6fe0*/  UISETP.NE.AND UP4, UPT, UR63, URZ, UPT ;  /* 0x000000ff3f00728c */ /* 0x000fe2000bf85270 */
[----:B------:R-:W-:Y:S01]  /*6ff0*/  R2UR UR6, R3 ;  /* 0x00000000030672ca */ /* 0x000fe200000e0000 */
[----:B------:R-:W-:Y:S01]  /*7000*/  UIADD3 UR11, UPT, UPT, UR49, 0x300, URZ ;  /* 0x00000300310b7890 */ /* 0x000fe2000fffe0ff */
[----:B------:R-:W-:Y:S01]  /*7010*/  IABS R0, R0 ;  /* 0x0000000000007213 */ /* 0x000fe20000000000 */
[----:B------:R-:W-:Y:S01]  /*7020*/  USHF.L.U32 UR42, UR21, 0x6, URZ ;  /* 0x00000006152a7899 */ /* 0x000fe200080006ff */
[----:B------:R-:W-:Y:S03]  /*7030*/  @P0 SHF.R.U32.HI R4, RZ, 0x10, R5 ;  /* 0x00000010ff040819 */ /* 0x000fe60000011605 */
[----:B------:R-:W-:Y:S01]  /*7040*/  IMAD.MOV R0, RZ, RZ, -R0 ;  /* 0x000000ffff007224 */ /* 0x000fe200078e0a00 */
[----:B------:R-:W-:Y:S04]  /*7050*/  @P0 R2UR UR62, R4 ;  /* 0x00000000043e02ca */ /* 0x000fe800000e0000 */
[----:B------:R-:W-:Y:S01]  /*7060*/  R2UR UR9, R0 ;  /* 0x00000000000972ca */ /* 0x000fe200000e0000 */
[----:B------:R-:W1:Y:S10]  /*7070*/  I2F.RP R9, UR6 ;  /* 0x0000000600097d06 */ /* 0x000e740008209400 */
[----:B-1----:R-:W1:Y:S02]  /*7080*/  MUFU.RCP R3, R9 ;  /* 0x0000000900037308 */ /* 0x002e640000001000 */
[----:B-1----:R-:W-:Y:S08]  /*7090*/  VIADD R8, R3, 0xffffffe ;  /* 0x0ffffffe03087836 */ /* 0x002ff00000000000 */
[----:B------:R-:W1:Y:S02]  /*70a0*/  F2I.FTZ.U32.TRUNC.NTZ R3, R8 ;  /* 0x0000000800037305 */ /* 0x000e64000021f000 */
[----:B-1----:R-:W-:Y:S01]  /*70b0*/  R2UR UR5, R3 ;  /* 0x00000000030572ca */ /* 0x002fe200000e0000 */
[----:B------:R-:W-:Y:S05]  /*70c0*/  IMAD.U32 R3, RZ, RZ, UR19 ;  /* 0x00000013ff037e24 */ /* 0x000fea000f8e00ff */
[----:B------:R-:W-:Y:S04]  /*70d0*/  IABS R3, R3 ;  /* 0x0000000300037213 */ /* 0x000fe80000000000 */
[----:B------:R-:W-:Y:S01]  /*70e0*/  R2UR UR8, R3 ;  /* 0x00000000030872ca */ /* 0x000fe200000e0000 */
[----:B------:R-:W-:Y:S02]  /*70f0*/  IMAD.U32 R3, RZ, RZ, UR63 ;  /* 0x0000003fff037e24 */ /* 0x000fe4000f8e00ff */
[----:B------:R-:W-:Y:S03]  /*7100*/  UIADD3 UR4, UPT, UPT, URZ, -UR5, URZ ;  /* 0x80000005ff047290 */ /* 0x000fe6000fffe0ff */
[----:B------:R-:W-:Y:S01]  /*7110*/  IABS R9, R3 ;  /* 0x0000000300097213 */ /* 0x000fe20000000000 */
[----:B------:R-:W-:Y:S03]  /*7120*/  UIMAD UR7, UR4, UR6, URZ ;  /* 0x00000006040772a4 */ /* 0x000fe6000f8e02ff */
[----:B------:R-:W-:Y:S01]  /*7130*/  UMOV UR4, URZ ;  /* 0x000000ff00047c82 */ /* 0x000fe20008000000 */
[----:B------:R-:W1:Y:S01]  /*7140*/  I2F.RP R0, R9 ;  /* 0x0000000900007306 */ /* 0x000e620000209400 */
[----:B------:R-:W-:Y:S07]  /*7150*/  UIMAD.WIDE.U32 UR4, UR5, UR7, UR4 ;  /* 0x00000007050472a5 */ /* 0x000fee000f8e0004 */
[----:B------:R-:W-:Y:S02]  /*7160*/  UMOV UR4, UR5 ;  /* 0x0000000500047c82 */ /* 0x000fe40008000000 */
[----:B------:R-:W-:Y:S01]  /*7170*/  UIMAD.WIDE.U32 UR4, UR4, UR8, URZ ;  /* 0x00000008040472a5 */ /* 0x000fe2000f8e00ff */
[----:B-1----:R-:W1:Y:S06]  /*7180*/  MUFU.RCP R0, R0 ;  /* 0x0000000000007308 */ /* 0x002e6c0000001000 */
[----:B------:R-:W-:Y:S02]  /*7190*/  UMOV UR43, UR5 ;  /* 0x00000005002b7c82 */ /* 0x000fe40008000000 */
[----:B------:R-:W-:Y:S04]  /*71a0*/  UIMAD UR4, UR43, UR9, UR8 ;  /* 0x000000092b0472a4 */ /* 0x000fe8000f8e0208 */
[----:B------:R-:W-:Y:S01]  /*71b0*/  UISETP.GT.U32.AND UP0, UPT, UR6, UR4, UPT ;  /* 0x000000040600728c */ /* 0x000fe2000bf04070 */
[----:B-1----:R-:W-:Y:S10]  /*71c0*/  IADD3 R10, PT, PT, R0, 0xffffffe, RZ ;  /* 0x0ffffffe000a7810 */ /* 0x002ff40007ffe0ff */
[----:B------:R-:W-:Y:S02]  /*71d0*/  @!UP0 UIADD3 UR4, UPT, UPT, UR4, -UR6, URZ ;  /* 0x8000000604048290 */ /* 0x000fe4000fffe0ff */
[----:B------:R-:W-:Y:S01]  /*71e0*/  @!UP0 UIADD3 UR43, UPT, UPT, UR43, 0x1, URZ ;  /* 0x000000012b2b8890 */ /* 0x000fe2000fffe0ff */
[----:B------:R1:W2:Y:S01]  /*71f0*/  F2I.FTZ.U32.TRUNC.NTZ R11, R10 ;  /* 0x0000000a000b7305 */ /* 0x0002a2000021f000 */
[----:B------:R-:W-:Y:S02]  /*7200*/  UISETP.GE.U32.AND UP2, UPT, UR4, UR6, UPT ;  /* 0x000000060400728c */ /* 0x000fe4000bf46070 */
[----:B------:R-:W-:Y:S02]  /*7210*/  ULOP3.LUT UR4, UR19, UR52, URZ, 0x3c, !UPT ;  /* 0x0000003413047292 */ /* 0x000fe4000f8e3cff */
[----:B------:R-:W-:Y:S02]  /*7220*/  UISETP.NE.AND UP0, UPT, UR52, URZ, UPT ;  /* 0x000000ff3400728c */ /* 0x000fe4000bf05270 */
[----:B------:R-:W-:Y:S05]  /*7230*/  UISETP.GE.AND UP1, UPT, UR4, URZ, UPT ;  /* 0x000000ff0400728c */ /* 0x000fea000bf26270 */
[----:B------:R-:W-:Y:S01]  /*7240*/  @UP2 UIADD3 UR43, UPT, UPT, UR43, 0x1, URZ ;  /* 0x000000012b2b2890 */ /* 0x000fe2000fffe0ff */
[----:B-1----:R-:W-:Y:S02]  /*7250*/  HFMA2 R10, -RZ, RZ, 0, 0 ;  /* 0x00000000ff0a7431 */ /* 0x002fe400000001ff */
[--C-:B--2---:R-:W-:Y:S03]  /*7260*/  IMAD.MOV R8, RZ, RZ, -R11.reuse ;  /* 0x000000ffff087224 */ /* 0x104fe600078e0a0b */
[----:B------:R-:W-:Y:S02]  /*7270*/  @!UP1 UIADD3 UR43, UPT, UPT, -UR43, URZ, URZ ;  /* 0x000000ff2b2b9290 */ /* 0x000fe4000fffe1ff */
[----:B------:R-:W-:Y:S01]  /*7280*/  @!UP0 ULOP3.LUT UR43, URZ, UR52, URZ, 0x33, !UPT ;  /* 0x00000034ff2b8292 */ /* 0x000fe2000f8e33ff */
[----:B------:R-:W-:Y:S01]  /*7290*/  IMAD R3, R8, R9, RZ ;  /* 0x0000000908037224 */ /* 0x000fe200078e02ff */
[----:B------:R-:W-:Y:S02]  /*72a0*/  UISETP.NE.AND UP0, UPT, UR38, 0x1, UPT ;  /* 0x000000012600788c */ /* 0x000fe4000bf05270 */
[----:B------:R-:W-:Y:S01]  /*72b0*/  ULOP3.LUT UR4, UR43, UR63, URZ, 0x3c, !UPT ;  /* 0x0000003f2b047292 */ /* 0x000fe2000f8e3cff */
[----:B------:R-:W-:Y:S03]  /*72c0*/  IMAD.HI.U32 R11, R11, R3, R10 ;  /* 0x000000030b0b7227 */ /* 0x000fe600078e000a */
[----:B------:R-:W-:Y:S01]  /*72d0*/  UISETP.GE.AND UP3, UPT, UR4, URZ, UPT ;  /* 0x000000ff0400728c */ /* 0x000fe2000bf66270 */
[----:B------:R-:W-:Y:S04]  /*72e0*/  IMAD.U32 R0, RZ, RZ, UR43 ;  /* 0x0000002bff007e24 */ /* 0x000fe8000f8e00ff */
[----:B------:R-:W1:Y:S01]  /*72f0*/  @!UP0 LDCU.128 UR12, c[0x0][0xb10] ;  /* 0x00016200ff0c87ac */ /* 0x000e620008000c00 */
[----:B------:R-:W-:Y:S05]  /*7300*/  IABS R0, R0 ;  /* 0x0000000000007213 */ /* 0x000fea0000000000 */
[----:B------:R-:W-:Y:S01]  /*7310*/  IMAD.HI.U32 R11, R11, R0, RZ ;  /* 0x000000000b0b7227 */ /* 0x000fe200078e00ff */
[----:B------:R-:W2:Y:S03]  /*7320*/  @!UP0 LDCU UR5, c[0x0][0xb0c] ;  /* 0x00016180ff0587ac */ /* 0x000ea60008000800 */
[----:B------:R-:W-:Y:S01]  /*7330*/  IMAD.MOV R3, RZ, RZ, -R11 ;  /* 0x000000ffff037224 */ /* 0x000fe200078e0a0b */
[----:B------:R-:W3:Y:S03]  /*7340*/  @!UP0 LDCU UR10, c[0x0][0xb20] ;  /* 0x00016400ff0a87ac */ /* 0x000ee60008000800 */
[C---:B------:R-:W-:Y:S01]  /*7350*/  IMAD R0, R9.reuse, R3, R0 ;  /* 0x0000000309007224 */ /* 0x040fe200078e0200 */
[----:B-1----:R-:W-:Y:S04]  /*7360*/  UIMAD.WIDE.U32 UR6, UR37, UR12, URZ ;  /* 0x0000000c250672a5 */ /* 0x002fe8000f8e00ff */
[----:B------:R-:W-:Y:S01]  /*7370*/  ISETP.GT.U32.AND P1, PT, R9, R0, PT ;  /* 0x000000000900720c */ /* 0x000fe20003f24070 */
[----:B------:R-:W-:Y:S02]  /*7380*/  UIMAD.WIDE.U32 UR8, UR36, UR15, URZ ;  /* 0x0000000f240872a5 */ /* 0x000fe4000f8e00ff */
[----:B------:R-:W-:Y:S01]  /*7390*/  @!UP0 UISETP.NE.AND UP1, UPT, UR14, 0x1, UPT ;  /* 0x000000010e00888c */ /* 0x000fe2000bf25270 */
[----:B------:R-:W-:Y:S01]  /*73a0*/  @!UP0 UMOV UR6, UR7 ;  /* 0x0000000700068c82 */ /* 0x000fe20008000000 */
[----:B--2---:R-:W-:Y:S02]  /*73b0*/  @!UP0 UISETP.NE.AND UP2, UPT, UR5, 0x1, UPT ;  /* 0x000000010500888c */ /* 0x004fe4000bf45270 */
[----:B------:R-:W-:Y:S01]  /*73c0*/  @!UP0 USHF.R.U32.HI UR6, URZ, UR13, UR6 ;  /* 0x0000000dff068299 */ /* 0x000fe20008011606 */
[----:B------:R-:W-:Y:S02]  /*73d0*/  @!UP0 UMOV UR4, UR9 ;  /* 0x0000000900048c82 */ /* 0x000fe40008000000 */
[----:B---3--:R-:W-:Y:S03]  /*73e0*/  @!UP0 USHF.R.U32.HI UR4, URZ, UR10, UR4 ;  /* 0x0000000aff048299 */ /* 0x008fe60008011604 */
[----:B------:R-:W-:Y:S01]  /*73f0*/  @!P1 IMAD.IADD R0, R0, 0x1, -R9 ;  /* 0x0000000100009824 */ /* 0x000fe200078e0a09 */
[----:B------:R-:W-:Y:S01]  /*7400*/  @!UP0 USEL UR7, UR37, UR6, !UP2 ;  /* 0x0000000625078287 */ /* 0x000fe2000d000000 */
[----:B------:R-:W-:Y:S01]  /*7410*/  @!P1 IADD3 R11, PT, PT, R11, 0x1, RZ ;  /* 0x000000010b0b9810 */ /* 0x000fe20007ffe0ff */
[----:B------:R-:W-:Y:S02]  /*7420*/  @!UP0 USEL UR6, UR36, UR4, !UP1 ;  /* 0x0000000424068287 */ /* 0x000fe4000c800000 */
[----:B------:R-:W-:Y:S02]  /*7430*/  ISETP.GE.U32.AND P2, PT, R0, R9, PT ;  /* 0x000000090000720c */ /* 0x000fe40003f46070 */
[----:B------:R-:W-:Y:S02]  /*7440*/  @!UP0 UIADD3 UR4, UPT, UPT, -UR7, UR6, URZ ;  /* 0x0000000607048290 */ /* 0x000fe4000fffe1ff */
[----:B------:R-:W-:Y:S02]  /*7450*/  @!UP0 UIADD3 UR6, UPT, UPT, UR7, -UR6, URZ ;  /* 0x8000000607068290 */ /* 0x000fe4000fffe0ff */
[----:B------:R-:W-:Y:S02]  /*7460*/  @!UP0 UIMAD UR37, UR4, UR5, UR37 ;  /* 0x00000005042582a4 */ /* 0x000fe4000f8e0225 */
[----:B------:R-:W-:Y:S02]  /*7470*/  @!UP0 UIMAD UR36, UR6, UR14, UR36 ;  /* 0x0000000e062482a4 */ /* 0x000fe4000f8e0224 */
[----:B------:R-:W-:Y:S02]  /*7480*/  ULOP3.LUT UP0, URZ, UR11, 0x90, URZ, 0xc0, !UPT ;  /* 0x000000900bff7892 */ /* 0x000fe4000f80c0ff */
[----:B------:R-:W-:Y:S01]  /*7490*/  UIADD3 UR4, UPT, UPT, -UR43, URZ, URZ ;  /* 0x000000ff2b047290 */ /* 0x000fe2000fffe1ff */
[----:B------:R-:W-:Y:S03]  /*74a0*/  @P2 VIADD R11, R11, 0x1 ;  /* 0x000000010b0b2836 */ /* 0x000fe60000000000 */
[----:B------:R-:W-:Y:S02]  /*74b0*/  UIMAD UR5, UR52, UR4, UR19 ;  /* 0x00000004340572a4 */ /* 0x000fe4000f8e0213 */
[----:B------:R-:W-:Y:S02]  /*74c0*/  R2UR UR44, R11 ;  /* 0x000000000b2c72ca */ /* 0x000fe400000e0000 */
[----:B------:R-:W-:Y:S11]  /*74d0*/  USHF.L.U32 UR50, UR5, 0x7, URZ ;  /* 0x0000000705327899 */ /* 0x000ff600080006ff */
[----:B------:R-:W-:Y:S02]  /*74e0*/  @!UP3 UIADD3 UR44, UPT, UPT, -UR44, URZ, URZ ;  /* 0x000000ff2c2cb290 */ /* 0x000fe4000fffe1ff */
[----:B------:R-:W-:Y:S04]  /*74f0*/  @!UP4 ULOP3.LUT UR44, URZ, UR63, URZ, 0x33, !UPT ;  /* 0x0000003fff2cc292 */ /* 0x000fe8000f8e33ff */
[----:B------:R-:W-:Y:S04]  /*7500*/  UIADD3 UR4, UPT, UPT, -UR44, URZ, URZ ;  /* 0x000000ff2c047290 */ /* 0x000fe8000fffe1ff */
[----:B------:R-:W-:Y:S01]  /*7510*/  UIMAD UR43, UR63, UR4, UR43 ;  /* 0x000000043f2b72a4 */ /* 0x000fe2000f8e022b */
[----:B------:R-:W-:Y:S11]  /*7520*/  BRA.U !UP0, `(.L_x_115) ;  /* 0x0000000108407547 */ /* 0x000ff6000b800000 */
[----:B------:R-:W1:Y:S01]  /*7530*/  LDCU.64 UR8, c[0x4][0x80] ;  /* 0x01001000ff0877ac */ /* 0x000e620008000a00 */
[----:B------:R-:W-:Y:S01]  /*7540*/  MOV R15, 0x0 ;  /* 0x00000000000f7802 */ /* 0x000fe20000000f00 */
[----:B------:R-:W-:Y:S01]  /*7550*/  IMAD.MOV.U32 R8, RZ, RZ, 0x70 ;  /* 0x00000070ff087424 */ /* 0x000fe200078e00ff */
[----:B------:R-:W-:Y:S01]  /*7560*/  MOV R12, 0x1 ;  /* 0x00000001000c7802 */ /* 0x000fe20000000f00 */
[----:B------:R-:W-:Y:S01]  /*7570*/  IMAD.MOV.U32 R13, RZ, RZ, RZ ;  /* 0x000000ffff0d7224 */ /* 0x000fe200078e00ff */
[----:B------:R-:W2:Y:S02]  /*7580*/  LDCU.64 UR6, c[0x4][0x88] ;  /* 0x01001100ff0677ac */ /* 0x000ea40008000a00 */
[----:B------:R-:W3:Y:S01]  /*7590*/  LDC.64 R14, c[0x4][R15] ;  /* 0x010000000f0e7b82 */ /* 0x000ee20000000a00 */
[----:B------:R-:W4:Y:S01]  /*75a0*/  LDCU.64 UR4, c[0x4][0x8] ;  /* 0x01000100ff0477ac */ /* 0x000f220008000a00 */
[----:B-1----:R-:W-:Y:S01]  /*75b0*/  MOV R5, UR9 ;  /* 0x0000000900057c02 */ /* 0x002fe20008000f00 */
[----:B------:R-:W-:Y:S01]  /*75c0*/  IMAD.U32 R4, RZ, RZ, UR8 ;  /* 0x00000008ff047e24 */ /* 0x000fe2000f8e00ff */
[----:B--2---:R-:W-:Y:S01]  /*75d0*/  MOV R7, UR7 ;  /* 0x0000000700077c02 */ /* 0x004fe20008000f00 */
[----:B------:R-:W-:Y:S01]  /*75e0*/  IMAD.U32 R6, RZ, RZ, UR6 ;  /* 0x00000006ff067e24 */ /* 0x000fe2000f8e00ff */
[----:B----4-:R-:W-:Y:S01]  /*75f0*/  MOV R11, UR5 ;  /* 0x00000005000b7c02 */ /* 0x010fe20008000f00 */
[----:B------:R-:W-:Y:S02]  /*7600*/  IMAD.U32 R10, RZ, RZ, UR4 ;  /* 0x00000004ff0a7e24 */ /* 0x000fe4000f8e00ff */
[----:B------:R-:W-:Y:S07]  /*7610*/  LEPC R20, `(.L_x_115) ;  /* 0x000000001014794e */ /* 0x000fee0000000000 */
[----:B---3-5:R-:W-:Y:S05]  /*7620*/  CALL.ABS.NOINC R14 ;  /* 0x000000000e007343 */ /* 0x028fea0003c00000 */
.L_x_115:
[----:B------:R-:W-:Y:S01]  /*7630*/  LOP3.LUT P0, RZ, R98, 0x90, RZ, 0xc0, !PT ;  /* 0x0000009062ff7812 */ /* 0x000fe2000780c0ff */
[----:B------:R-:W-:Y:S11]  /*7640*/  BSSY.RECONVERGENT B6, `(.L_x_116) ;  /* 0x0000013000067945 */ /* 0x000ff60003800200 */
[----:B------:R-:W-:Y:S01]  /*7650*/  @!UPT UIADD3 URZ, UPT, UPT, URZ, URZ, URZ ;  /* 0x000000fffffff290 */ /* 0x000fe2000fffe0ff */
[----:B------:R-:W-:Y:S05]  /*7660*/  @!P0 BRA `(.L_x_117) ;  /* 0x0000000000408947 */ /* 0x000fea0003800000 */
[----:B------:R-:W1:Y:S01]  /*7670*/  LDCU.64 UR8, c[0x4][0x80] ;  /* 0x01001000ff0877ac */ /* 0x000e620008000a00 */
[----:B------:R-:W-:Y:S01]  /*7680*/  MOV R15, 0x0 ;  /* 0x00000000000f7802 */ /* 0x000fe20000000f00 */
[----:B------:R-:W-:Y:S02]  /*7690*/  HFMA2 R12, -RZ, RZ, 0, 5.9604644775390625e-08 ;  /* 0x00000001ff0c7431 */ /* 0x000fe400000001ff */
[----:B------:R-:W-:Y:S02]  /*76a0*/  IMAD.MOV.U32 R8, RZ, RZ, 0x70 ;  /* 0x00000070ff087424 */ /* 0x000fe400078e00ff */
[----:B------:R-:W-:Y:S01]  /*76b0*/  IMAD.MOV.U32 R13, RZ, RZ, RZ ;  /* 0x000000ffff0d7224 */ /* 0x000fe200078e00ff */
[----:B------:R-:W2:Y:S01]  /*76c0*/  LDCU.64 UR6, c[0x4][0x88] ;  /* 0x01001100ff0677ac */ /* 0x000ea20008000a00 */
        /* <DEDUP_REMOVED lines=10> */
.L_x_117:
[----:B------:R-:W-:Y:S05]  /*7770*/  BSYNC.RECONVERGENT B6 ;  /* 0x0000000000067941 */ /* 0x000fea0003800200 */
.L_x_116:
[----:B------:R-:W-:Y:S02]  /*7780*/  R2UR UR6, R92 ;  /* 0x000000005c0672ca */ /* 0x000fe400000e0000 */
[----:B------:R-:W-:Y:S02]  /*7790*/  R2UR UR5, R89 ;  /* 0x00000000590572ca */ /* 0x000fe400000e0000 */
[----:B------:R-:W-:Y:S02]  /*77a0*/  R2UR UR4, R88 ;  /* 0x00000000580472ca */ /* 0x000fe400000e0000 */
[----:B------:R-:W-:Y:S02]  /*77b0*/  ISETP.NE.U32.AND P4, PT, R84, RZ, PT ;  /* 0x000000ff5400720c */ /* 0x000fe40003f85070 */
[----:B------:R-:W-:Y:S02]  /*77c0*/  ISETP.NE.U32.AND P2, PT, RZ, UR54, PT ;  /* 0x00000036ff007c0c */ /* 0x000fe4000bf45070 */
[----:B------:R-:W-:Y:S02]  /*77d0*/  ISETP.NE.AND.EX P4, PT, R85, RZ, PT, P4 ;  /* 0x000000ff5500720c */ /* 0x000fe40003f85340 */
[----:B------:R-:W-:Y:S01]  /*77e0*/  ISETP.NE.AND.EX P2, PT, RZ, UR55, PT, P2 ;  /* 0x00000037ff007c0c */ /* 0x000fe2000bf45320 */
[----:B------:R-:W-:Y:S02]  /*77f0*/  UISETP.NE.AND UP2, UPT, UR6, URZ, UPT ;  /* 0x000000ff0600728c */ /* 0x000fe4000bf45270 */
[----:B------:R-:W-:Y:S04]  /*7800*/  UISETP.NE.U32.AND UP0, UPT, UR5, URZ, UPT ;  /* 0x000000ff0500728c */ /* 0x000fe8000bf05070 */
[----:B------:R-:W-:Y:S01]  /*7810*/  UISETP.NE.AND.EX UP1, UPT, UR4, URZ, UPT, UP0 ;  /* 0x000000ff0400728c */ /* 0x000fe2000bf25300 */
[----:B------:R-:W-:Y:S01]  /*7820*/  PLOP3.LUT P1, PT, PT, PT, UP2, 0x80, 0x8 ;  /* 0x000000000008781c */ /* 0x000fe20003f2f028 */
[----:B------:R-:W-:Y:S03]  /*7830*/  UPLOP3.LUT UP0, UPT, UPT, UPT, UPT, 0x40, 0x4 ;  /* 0x000000000004789c */ /* 0x000fe60003f0e870 */
[----:B------:R-:W-:Y:S06]  /*7840*/  @UP2 UPLOP3.LUT UP0, UPT, UPT, UPT, UP1, 0x80, 0x8 ;  /* 0x000000000008289c */ /* 0x000fec0003f0f010 */
[----:B------:R-:W-:Y:S01]  /*7850*/  PLOP3.LUT P0, PT, PT, PT, UP0, 0x80, 0x8 ;  /* 0x000000000008781c */ /* 0x000fe20003f0f008 */
[----:B------:R-:W-:Y:S01]  /*7860*/  @!UPT UIADD3 URZ, UPT, UPT, URZ, URZ, URZ ;  /* 0x000000fffffff290 */ /* 0x000fe2000fffe0ff */
[----:B------:R-:W-:Y:S11]  /*7870*/  BRA.U !UP1, `(.L_x_118) ;  /* 0x0000000109407547 */ /* 0x000ff6000b800000 */
[----:B------:R-:W-:Y:S01]  /*7880*/  UISETP.NE.U32.AND UP0, UPT, UR54, URZ, UPT ;  /* 0x000000ff3600728c */ /* 0x000fe2000bf05070 */
[----:B------:R-:W-:Y:S01]  /*7890*/  R2UR UR6, R89 ;  /* 0x00000000590672ca */ /* 0x000fe200000e0000 */
[----:B------:R-:W1:Y:S01]  /*78a0*/  LDCU.64 UR8, c[0x0][0x358] ;  /* 0x00006b00ff0877ac */ /* 0x000e620008000a00 */
[----:B------:R-:W-:Y:S02]  /*78b0*/  HFMA2 R86, -RZ, RZ, 0, 5.9604644775390625e-08 ;  /* 0x00000001ff567431 */ /* 0x000fe400000001ff */
[----:B------:R-:W-:Y:S01]  /*78c0*/  IMAD.MOV.U32 R0, RZ, RZ, 0x1 ;  /* 0x00000001ff007424 */ /* 0x000fe200078e00ff */
[----:B------:R-:W-:Y:S06]  /*78d0*/  UISETP.NE.AND.EX UP0, UPT, UR55, URZ, UPT, UP0 ;  /* 0x000000ff3700728c */ /* 0x000fec000bf05300 */
[----:B------:R-:W-:Y:S05]  /*78e0*/  PLOP3.LUT P3, PT, PT, PT, UP0, 0x80, 0x8 ;  /* 0x000000000008781c */ /* 0x000fea0003f6f008 */
[----:B------:R-:W2:Y:S01]  /*78f0*/  @UP0 LDCU.64 UR4, c[0x0][0x888] ;  /* 0x00011100ff0407ac */ /* 0x000ea20008000a00 */
[----:B------:R-:W-:Y:S07]  /*7900*/  @UP0 UIMAD UR6, UR51, UR6, URZ ;  /* 0x00000006330602a4 */ /* 0x000fee000f8e02ff */
[----:B------:R-:W-:Y:S01]  /*7910*/  @!P3 PRMT R86, R0, 0x7610, R86 ;  /* 0x000076100056b816 */ /* 0x000fe20000000056 */
[----:B--2---:R-:W-:Y:S06]  /*7920*/  @UP0 UIMAD.WIDE UR4, UR6, 0x4, UR4 ;  /* 0x00000004060408a5 */ /* 0x004fec000f8e0204 */
[----:B------:R-:W-:Y:S02]  /*7930*/  IMAD.U32 R4, RZ, RZ, UR4 ;  /* 0x00000004ff047e24 */ /* 0x000fe4000f8e00ff */
[----:B------:R-:W-:Y:S03]  /*7940*/  IMAD.U32 R5, RZ, RZ, UR5 ;  /* 0x00000005ff057e24 */ /* 0x000fe6000f8e00ff */
[----:B------:R-:W2:Y:S02]  /*7950*/  @!UP0 LDCU UR4, c[0x0][0x880] ;  /* 0x00011000ff0487ac */ /* 0x000ea40008000800 */
[----:B-1---5:R1:W5:Y:S02]  /*7960*/  @P3 LDG.E R41, desc[UR8][R4.64] ;  /* 0x0000000804293981 */ /* 0x022364000c1e1900 */
[----:B-12---:R-:W-:Y:S02]  /*7970*/  @!P3 MOV R41, UR4 ;  /* 0x000000040029bc02 */ /* 0x006fe40008000f00 */
.L_x_118:
[----:B------:R-:W-:Y:S05]  /*7980*/  @!P4 BRA `(.L_x_119) ;  /* 0x000000000024c947 */ /* 0x000fea0003800000 */
[----:B------:R-:W-:Y:S01]  /*7990*/  ISETP.NE.U32.AND P3, PT, R74, RZ, PT ;  /* 0x000000ff4a00720c */ /* 0x000fe20003f65070 */
[----:B------:R-:W1:Y:S03]  /*79a0*/  LDCU.64 UR4, c[0x0][0x358] ;  /* 0x00006b00ff0477ac */ /* 0x000e660008000a00 */
[----:B------:R-:W-:Y:S11]  /*79b0*/  ISETP.NE.AND.EX P3, PT, R75, RZ, PT, P3 ;  /* 0x000000ff4b00720c */ /* 0x000ff60003f65330 */
[----:B------:R-:W-:Y:S02]  /*79c0*/  @!UPT UIADD3 URZ, UPT, UPT, URZ, URZ, URZ ;  /* 0x000000fffffff290 */ /* 0x000fe4000fffe0ff */
[----:B------:R-:W2:Y:S01]  /*79d0*/  @P3 LDC.64 R4, c[0x0][0x8a8] ;  /* 0x00022a00ff043b82 */ /* 0x000ea20000000a00 */
[----:B------:R-:W-:Y:S04]  /*79e0*/  @P3 IMAD R0, R84, UR51, RZ ;  /* 0x0000003354003c24 */ /* 0x000fe8000f8e02ff */
[----:B--2---:R-:W-:Y:S05]  /*79f0*/  @P3 IMAD.WIDE R4, R0, 0x4, R4 ;  /* 0x0000000400043825 */ /* 0x004fea00078e0204 */
[----:B-1---5:R1:W5:Y:S02]  /*7a00*/  @P3 LDG.E R38, desc[UR4][R4.64] ;  /* 0x0000000404263981 */ /* 0x022364000c1e1900 */
[----:B-1----:R-:W2:Y:S02]  /*7a10*/  @!P3 LDC R38, c[0x0][0x8a0] ;  /* 0x00022800ff26bb82 */ /* 0x002ea40000000800 */
.L_x_119:
[----:B-----5:R-:W-:Y:S01]  /*7a20*/  FSETP.NEU.AND P4, PT, R41, RZ, PT ;  /* 0x000000ff2900720b */ /* 0x020fe20003f8d000 */
[----:B------:R-:W-:Y:S01]  /*7a30*/  BSSY B1, `(.L_x_120) ;  /* 0x0000041000017945 */ /* 0x000fe20003800000 */
[----:B------:R-:W-:Y:S01]  /*7a40*/  SEL R6, RZ, 0xffffffff, P2 ;  /* 0xffffffffff067807 */ /* 0x000fe20001000000 */
[----:B------:R-:W-:Y:S01]  /*7a50*/  IMAD.MOV.U32 R103, RZ, RZ, 0x1 ;  /* 0x00000001ff677424 */ /* 0x000fe200078e00ff */
[----:B------:R-:W-:Y:S01]  /*7a60*/  LOP3.LUT P3, RZ, R86, 0xff, RZ, 0xc0, !PT ;  /* 0x000000ff56ff7812 */ /* 0x000fe2000786c0ff */
[----:B------:R-:W-:Y:S01]  /*7a70*/  IMAD.IADD R39, R37, 0x1, R2 ;  /* 0x0000000125277824 */ /* 0x000fe200078e0202 */
[----:B------:R-:W-:Y:S02]  /*7a80*/  @P1 SEL R3, RZ, 0xffffffff, P4 ;  /* 0xffffffffff031807 */ /* 0x000fe40002000000 */
[----:B------:R-:W-:Y:S02]  /*7a90*/  CS2R R82, SRZ ;  /* 0x0000000000527805 */ /* 0x000fe4000001ff00 */
[----:B------:R-:W-:Y:S02]  /*7aa0*/  LEA R0, R94, UR49, 0x3 ;  /* 0x000000315e007c11 */ /* 0x000fe4000f8e18ff */
[----:B------:R-:W-:Y:S02]  /*7ab0*/  CS2R R80, SRZ ;  /* 0x0000000000507805 */ /* 0x000fe4000001ff00 */
[----:B------:R-:W-:Y:S02]  /*7ac0*/  @P0 SEL R3, R6, R3, !P3 ;  /* 0x0000000306030207 */ /* 0x000fe40005800000 */
[----:B------:R-:W-:Y:S02]  /*7ad0*/  CS2R R78, SRZ ;  /* 0x00000000004e7805 */ /* 0x000fe4000001ff00 */
[----:B------:R-:W-:Y:S02]  /*7ae0*/  LEA R101, R36, UR49, 0x3 ;  /* 0x0000003124657c11 */ /* 0x000fe4000f8e18ff */
[----:B------:R-:W-:Y:S02]  /*7af0*/  CS2R R76, SRZ ;  /* 0x00000000004c7805 */ /* 0x000fe4000001ff00 */
[----:B------:R-:W-:Y:S02]  /*7b00*/  @P1 LOP3.LUT R3, R3, 0x1, RZ, 0xc0, !PT ;  /* 0x0000000103031812 */ /* 0x000fe400078ec0ff */
[----:B------:R-:W-:Y:S02]  /*7b10*/  SHF.L.U32 R4, R96, 0x1f, RZ ;  /* 0x0000001f60047819 */ /* 0x000fe400000006ff */
[----:B------:R-:W-:Y:S02]  /*7b20*/  ISETP.NE.U32.OR P6, PT, R3, 0x1, !P1 ;  /* 0x000000010300780c */ /* 0x000fe40004fc5470 */
[----:B------:R-:W-:Y:S02]  /*7b30*/  PLOP3.LUT P2, PT, PT, PT, UP1, 0x80, 0x8 ;  /* 0x000000000008781c */ /* 0x000fe40003f4f018 */
[----:B------:R-:W-:Y:S02]  /*7b40*/  SEL R3, RZ, 0xffffffff, P4 ;  /* 0xffffffffff037807 */ /* 0x000fe40002000000 */
[----:B------:R-:W-:Y:S07]  /*7b50*/  P2R R102, PR, RZ, 0x40 ;  /* 0x00000040ff667803 */ /* 0x000fee0000000000 */
[----:B------:R-:W-:Y:S02]  /*7b60*/  @P6 SHF.L.U32 R5, R93, 0x1f, RZ ;  /* 0x0000001f5d056819 */ /* 0x000fe400000006ff */
[----:B------:R-:W-:Y:S02]  /*7b70*/  @P2 SEL R3, R6, R3, !P3 ;  /* 0x0000000306032207 */ /* 0x000fe40005800000 */
[----:B------:R-:W1:Y:S02]  /*7b80*/  @P6 SYNCS.PHASECHK.TRANS64.TRYWAIT P1, [R0+URZ+0x1a0], R5 ;  /* 0x0001a005000065a7 */ /* 0x000e6400080211ff */
[----:B------:R-:W-:Y:S04]  /*7b90*/  LOP3.LUT R3, R3, 0x1, RZ, 0xc0, !PT ;  /* 0x0000000103037812 */ /* 0x000fe800078ec0ff */
[----:B------:R-:W-:Y:S04]  /*7ba0*/  ISETP.NE.U32.AND P5, PT, R3, 0x1, PT ;  /* 0x000000010300780c */ /* 0x000fe80003fa5070 */
[----:B------:R-:W-:Y:S01]  /*7bb0*/  P2R R108, PR, RZ, 0x20 ;  /* 0x00000020ff6c7803 */ /* 0x000fe20000000000 */
[----:B------:R3:W4:Y:S01]  /*7bc0*/  SYNCS.PHASECHK.TRANS64.TRYWAIT P0, [R101+URZ+0x1e0], R4 ;  /* 0x0001e004650075a7 */ /* 0x00072200080011ff */
[----:B-1----:R-:W-:Y:S01]  /*7bd0*/  @P6 SEL R103, RZ, 0x1, !P1 ;  /* 0x00000001ff676807 */ /* 0x002fe20004800000 */
[----:B---3--:R-:W-:Y:S06]  /*7be0*/  @!P6 BRA `(.L_x_121) ;  /* 0x000000000094e947 */ /* 0x008fec0003800000 */
[----:B------:R-:W-:Y:S01]  /*7bf0*/  @P5 IMAD R6, R94, 0x1000, R97 ;  /* 0x000010005e065824 */ /* 0x000fe200078e0261 */
[----:B------:R-:W-:Y:S01]  /*7c00*/  LOP3.LUT P6, RZ, R73, 0x80, RZ, 0xc0, !PT ;  /* 0x0000008049ff7812 */ /* 0x000fe200078cc0ff */
[----:B------:R-:W1:Y:S01]  /*7c10*/  S2R R2, SR_CgaCtaId ;  /* 0x0000000000027919 */ /* 0x000e620000008800 */
[----:B------:R-:W-:Y:S01]  /*7c20*/  ISETP.NE.AND P2, PT, R103, RZ, PT ;  /* 0x000000ff6700720c */ /* 0x000fe20003f45270 */
[----:B------:R-:W-:Y:S01]  /*7c30*/  @P5 VIADD R5, R6, UR49 ;  /* 0x0000003106055c36 */ /* 0x000fe20008000000 */
[----:B------:R-:W-:Y:S01]  /*7c40*/  PLOP3.LUT P1, PT, PT, PT, PT, 0x8, 0x80 ;  /* 0x000000000080781c */ /* 0x000fe20003f2e170 */
[----:B------:R-:W-:Y:S01]  /*7c50*/  BSSY B0, `(.L_x_122) ;  /* 0x000000d000007945 */ /* 0x000fe20003800000 */
[----:B------:R-:W-:Y:S01]  /*7c60*/  @P5 PLOP3.LUT P1, PT, P6, PT, PT, 0x80, 0x8 ;  /* 0x000000000008581c */ /* 0x000fe2000372f070 */
[C---:B------:R-:W-:Y:S01]  /*7c70*/  @P5 VIADD R3, R5.reuse, 0x300 ;  /* 0x0000030005035836 */ /* 0x040fe20000000000 */
[----:B------:R-:W-:Y:S01]  /*7c80*/  CS2R R78, SRZ ;  /* 0x00000000004e7805 */ /* 0x000fe2000001ff00 */
[----:B------:R-:W-:Y:S01]  /*7c90*/  @P5 VIADD R5, R5, 0x310 ;  /* 0x0000031005055836 */ /* 0x000fe20000000000 */
[----:B------:R-:W-:Y:S02]  /*7ca0*/  CS2R R76, SRZ ;  /* 0x00000000004c7805 */ /* 0x000fe4000001ff00 */
[----:B------:R-:W-:Y:S02]  /*7cb0*/  CS2R R82, SRZ ;  /* 0x0000000000527805 */ /* 0x000fe4000001ff00 */
[----:B------:R-:W-:Y:S05]  /*7cc0*/  CS2R R80, SRZ ;  /* 0x0000000000507805 */ /* 0x000fea000001ff00 */
[----:B------:R-:W-:Y:S01]  /*7cd0*/  @P1 VIADD R5, R3, 0xfffffff0 ;  /* 0xfffffff003051836 */ /* 0x000fe20000000000 */
[----:B------:R-:W-:Y:S06]  /*7ce0*/  @P2 BRA `(.L_x_123) ;  /* 0x00000000000c2947 */ /* 0x000fec0003800000 */
[----:B------:R-:W-:Y:S04]  /*7cf0*/  SHF.L.U32 R3, R93, 0x1f, RZ ;  /* 0x0000001f5d037819 */ /* 0x000fe800000006ff */
[----:B------:R-:W3:Y:S02]  /*7d00*/  SYNCS.PHASECHK.TRANS64.TRYWAIT P1, [R0+URZ+0x1a0], R3 ;  /* 0x0001a003000075a7 */ /* 0x000ee400080211ff */
[----:B---3--:R-:W-:Y:S05]  /*7d10*/  @!P1 BRA `(.L_x_124) ;  /* 0x0000002c00149947 */ /* 0x008fea0003800000 */
.L_x_123:
[----:B------:R-:W-:Y:S05]  /*7d20*/  BSYNC B0 ;  /* 0x0000000000007941 */ /* 0x000fea0003800000 */
.L_x_122:
[----:B------:R-:W-:Y:S01]  /*7d30*/  ISETP.NE.AND P1, PT, R108, RZ, PT ;  /* 0x000000ff6c00720c */ /* 0x000fe20003f25270 */
[----:B---3--:R-:W-:Y:S02]  /*7d40*/  VIADD R3, R0, 0x1b0 ;  /* 0x000001b000037836 */ /* 0x008fe40000000000 */
[----:B------:R-:W-:Y:S03]  /*7d50*/  VIADD R94, R94, 0x1 ;  /* 0x000000015e5e7836 */ /* 0x000fe60000000000 */
[----:B-1----:R-:W-:Y:S07]  /*7d60*/  PRMT R2, R2, 0x654, R3 ;  /* 0x0000065402027816 */ /* 0x002fee0000000003 */
[----:B------:R1:W3:Y:S04]  /*7d70*/  @P1 LDS.128 R76, [R6+UR49+0x300] ;  /* 0x00030031064c1984 */ /* 0x0002e80008000c00 */
[----:B------:R1:W1:Y:S01]  /*7d80*/  @P1 LDS.128 R80, [R5] ;  /* 0x0000000005501984 */ /* 0x0002620000000c00 */
[C---:B------:R-:W-:Y:S01]  /*7d90*/  ISETP.NE.AND P1, PT, R94.reuse, 0x2, PT ;  /* 0x000000025e00780c */ /* 0x040fe20003f25270 */
[----:B------:R-:W-:Y:S01]  /*7da0*/  @!PT LDS RZ, [RZ] ;  /* 0x00000000fffff984 */ /* 0x000fe20000000800 */
[----:B------:R-:W-:Y:S01]  /*7db0*/  @!PT LDS RZ, [RZ] ;  /* 0x00000000fffff984 */ /* 0x000fe20000000800 */
[----:B------:R-:W-:Y:S01]  /*7dc0*/  @!PT LDS RZ, [RZ] ;  /* 0x00000000fffff984 */ /* 0x000fe20000000800 */
[----:B------:R-:W-:Y:S01]  /*7dd0*/  @!PT LDS RZ, [RZ] ;  /* 0x00000000fffff984 */ /* 0x000fe20000000800 */
[----:B------:R5:W-:Y:S06]  /*7de0*/  MEMBAR.ALL.CTA ;  /* 0x0000000000007992 */ /* 0x000bec0000008000 */
[----:B-----5:R-:W5:Y:S01]  /*7df0*/  FENCE.VIEW.ASYNC.S ;  /* 0x00000000000073c6 */ /* 0x020f620000000000 */
[----:B------:R-:W-:Y:S02]  /*7e00*/  SEL R0, RZ, 0x1, P1 ;  /* 0x00000001ff007807 */ /* 0x000fe40000800000 */
[----:B------:R-:W-:Y:S02]  /*7e10*/  SEL R94, R94, RZ, P1 ;  /* 0x000000ff5e5e7207 */ /* 0x000fe40000800000 */
[----:B------:R-:W-:Y:S01]  /*7e20*/  LOP3.LUT R93, R93, R0, RZ, 0x3c, !PT ;  /* 0x000000005d5d7212 */ /* 0x000fe200078e3cff */
[----:B-----5:R1:W-:Y:S06]  /*7e30*/  SYNCS.ARRIVE.TRANS64.RED.A1T0 RZ, [R2+URZ], RZ ;  /* 0x000000ff02ff79a7 */ /* 0x0203ec00081004ff */
.L_x_121:
[----:B------:R-:W-:Y:S05]  /*7e40*/  BSYNC B1 ;  /* 0x0000000000017941 */ /* 0x000fea0003800000 */
.L_x_120:
[----:B------:R-:W-:Y:S04]  /*7e50*/  SHF.R.U32.HI R0, RZ, 0x15, R39 ;  /* 0x00000015ff007819 */ /* 0x000fe80000011627 */
[----:B------:R-:W-:Y:S01]  /*7e60*/  LOP3.LUT P1, RZ, R0, 0x3, R87, 0x48, !PT ;  /* 0x0000000300ff7812 */ /* 0x000fe20007824857 */
[----:B------:R-:W-:Y:S01]  /*7e70*/  @!UPT UIADD3 URZ, UPT, UPT, URZ, URZ, URZ ;  /* 0x000000fffffff290 */ /* 0x000fe2000fffe0ff */
[----:B----4-:R-:W-:Y:S11]  /*7e80*/  @P0 BRA `(.L_x_125) ;  /* 0x0000000000080947 */ /* 0x010ff60003800000 */
[----:B------:R-:W4:Y:S02]  /*7e90*/  SYNCS.PHASECHK.TRANS64.TRYWAIT P0, [R101+URZ+0x1e0], R4 ;  /* 0x0001e004650075a7 */ /* 0x000f2400080011ff */
[----:B----4-:R-:W-:Y:S05]  /*7ea0*/  @!P0 BRA `(.L_x_126) ;  /* 0x0000002800c48947 */ /* 0x010fea0003800000 */
.L_x_125:
[----:B------:R-:W-:Y:S04]  /*7eb0*/  BSSY.RECONVERGENT B6, `(.L_x_127) ;  /* 0x0000012000067945 */ /* 0x000fe80003800200 */
[----:B------:R-:W-:Y:S05]  /*7ec0*/  @!P1 BRA `(.L_x_128) ;  /* 0x0000000000409947 */ /* 0x000fea0003800000 */
[----:B------:R-:W5:Y:S01]  /*7ed0*/  LDCU.64 UR8, c[0x4][0x70] ;  /* 0x01000e00ff0877ac */ /* 0x000f620008000a00 */
[----:B------:R-:W-:Y:S01]  /*7ee0*/  MOV R3, 0x0 ;  /* 0x0000000000037802 */ /* 0x000fe20000000f00 */
[----:B------:R-:W-:Y:S02]  /*7ef0*/  HFMA2 R12, -RZ, RZ, 0, 5.9604644775390625e-08 ;  /* 0x00000001ff0c7431 */ /* 0x000fe400000001ff */
[----:B------:R-:W-:Y:S02]  /*7f00*/  IMAD.MOV.U32 R8, RZ, RZ, 0x192 ;  /* 0x00000192ff087424 */ /* 0x000fe400078e00ff */
[----:B------:R-:W-:Y:S01]  /*7f10*/  IMAD.MOV.U32 R13, RZ, RZ, RZ ;  /* 0x000000ffff0d7224 */ /* 0x000fe200078e00ff */
[----:B------:R-:W2:Y:S01]  /*7f20*/  LDCU.64 UR6, c[0x4][0x78] ;  /* 0x01000f00ff0677ac */ /* 0x000ea20008000a00 */
[----:B-1----:R-:W1:Y:S01]  /*7f30*/  LDC.64 R2, c[0x4][R3] ;  /* 0x0100000003027b82 */ /* 0x002e620000000a00 */
[----:B------:R-:W3:Y:S01]  /*7f40*/  LDCU.64 UR4, c[0x4][0x10] ;  /* 0x01000200ff0477ac */ /* 0x000ee20008000a00 */
[----:B-----5:R-:W-:Y:S01]  /*7f50*/  MOV R5, UR9 ;  /* 0x0000000900057c02 */ /* 0x020fe20008000f00 */
[----:B----4-:R-:W-:Y:S01]  /*7f60*/  IMAD.U32 R4, RZ, RZ, UR8 ;  /* 0x00000008ff047e24 */ /* 0x010fe2000f8e00ff */
[----:B--2---:R-:W-:Y:S01]  /*7f70*/  MOV R7, UR7 ;  /* 0x0000000700077c02 */ /* 0x004fe20008000f00 */
[----:B------:R-:W-:Y:S01]  /*7f80*/  IMAD.U32 R6, RZ, RZ, UR6 ;  /* 0x00000006ff067e24 */ /* 0x000fe2000f8e00ff */
[----:B---3--:R-:W-:Y:S01]  /*7f90*/  MOV R11, UR5 ;  /* 0x00000005000b7c02 */ /* 0x008fe20008000f00 */
[----:B------:R-:W-:Y:S02]  /*7fa0*/  IMAD.U32 R10, RZ, RZ, UR4 ;  /* 0x00000004ff0a7e24 */ /* 0x000fe4000f8e00ff */
[----:B------:R-:W-:Y:S07]  /*7fb0*/  LEPC R20, `(.L_x_128) ;  /* 0x000000001014794e */ /* 0x000fee0000000000 */
[----:B-1----:R-:W-:Y:S05]  /*7fc0*/  CALL.ABS.NOINC R2 ;  /* 0x0000000002007343 */ /* 0x002fea0003c00000 */
.L_x_128:
[----:B------:R-:W-:Y:S05]  /*7fd0*/  BSYNC.RECONVERGENT B6 ;  /* 0x0000000000067941 */ /* 0x000fea0003800200 */
.L_x_127:
[-C--:B---3--:R-:W-:Y:S01]  /*7fe0*/  F2FP.F16.E4M3.UNPACK_B R42, R76.reuse ;  /* 0x0000004cff2a723e */ /* 0x088fe200020006ff */
[----:B------:R-:W-:Y:S05]  /*7ff0*/  WARPSYNC.ALL ;  /* 0x0000000000007948 */ /* 0x000fea0003800000 */
[----:B------:R-:W-:Y:S01]  /*8000*/  R2UR UR4, R39 ;  /* 0x00000000270472ca */ /* 0x000fe200000e0000 */
[--C-:B------:R-:W-:Y:S01]  /*8010*/  HADD2.F32 R40, -RZ, R42.reuse.H0_H0 ;  /* 0x2000002aff287230 */ /* 0x100fe20000004100 */
[----:B------:R-:W-:Y:S01]  /*8020*/  F2FP.F16.E4M3.UNPACK_B R44, R76.H1 ;  /* 0x0000004cff2c723e */ /* 0x000fe200030006ff */
[----:B------:R-:W-:Y:S01]  /*8030*/  HADD2.F32 R43, -RZ, R42.H1_H1 ;  /* 0x3000002aff2b7230 */ /* 0x000fe20000004100 */
[-C--:B------:R-:W-:Y:S01]  /*8040*/  F2FP.F16.E4M3.UNPACK_B R46, R77.reuse ;  /* 0x0000004dff2e723e */ /* 0x080fe200020006ff */
[----:B------:R-:W-:Y:S01]  /*8050*/  BSSY.RECONVERGENT B0, `(.L_x_129) ;  /* 0x000009f000007945 */ /* 0x000fe20003800200 */
[----:B------:R-:W-:Y:S01]  /*8060*/  F2FP.F16.E4M3.UNPACK_B R48, R77.H1 ;  /* 0x0000004dff30723e */ /* 0x000fe200030006ff */
[--C-:B------:R-:W-:Y:S01]  /*8070*/  HADD2.F32 R42, -RZ, R44.reuse.H0_H0 ;  /* 0x2000002cff2a7230 */ /* 0x100fe20000004100 */
[-C--:B------:R-:W-:Y:S01]  /*8080*/  F2FP.F16.E4M3.UNPACK_B R50, R78.reuse ;  /* 0x0000004eff32723e */ /* 0x080fe200020006ff */
[----:B------:R-:W-:Y:S01]  /*8090*/  HADD2.F32 R44, -RZ, R44.H1_H1 ;  /* 0x3000002cff2c7230 */ /* 0x000fe20000004100 */
[----:B------:R-:W-:Y:S01]  /*80a0*/  F2FP.F16.E4M3.UNPACK_B R52, R78.H1 ;  /* 0x0000004eff34723e */ /* 0x000fe200030006ff */
[--C-:B------:R-:W-:Y:S01]  /*80b0*/  HADD2.F32 R45, -RZ, R46.reuse.H0_H0 ;  /* 0x2000002eff2d7230 */ /* 0x100fe20000004100 */
[-C--:B------:R-:W-:Y:S01]  /*80c0*/  F2FP.F16.E4M3.UNPACK_B R54, R79.reuse ;  /* 0x0000004fff36723e */ /* 0x080fe200020006ff */
[----:B-1--4-:R-:W2:Y:S01]  /*80d0*/  LDTM.x32 R4, tmem[UR4] ;  /* 0x00000004000479ee */ /* 0x012ea200082c0000 */
[----:B------:R-:W-:Y:S01]  /*80e0*/  F2FP.F16.E4M3.UNPACK_B R56, R79.H1 ;  /* 0x0000004fff38723e */ /* 0x000fe200030006ff */
[----:B------:R-:W-:Y:S01]  /*80f0*/  HADD2.F32 R46, -RZ, R46.H1_H1 ;  /* 0x3000002eff2e7230 */ /* 0x000fe20000004100 */
[----:B------:R-:W-:Y:S01]  /*8100*/  F2FP.F16.E4M3.UNPACK_B R58, R80 ;  /* 0x00000050ff3a723e */ /* 0x000fe200020006ff */
[--C-:B------:R-:W-:Y:S01]  /*8110*/  HADD2.F32 R49, -RZ, R50.reuse.H0_H0 ;  /* 0x20000032ff317230 */ /* 0x100fe20000004100 */
[----:B------:R-:W-:Y:S01]  /*8120*/  IADD3 R110, PT, PT, R97, UR49, RZ ;  /* 0x00000031616e7c10 */ /* 0x000fe2000fffe0ff */
[----:B------:R-:W-:Y:S01]  /*8130*/  HADD2.F32 R50, -RZ, R50.H1_H1 ;  /* 0x30000032ff327230 */ /* 0x000fe20000004100 */
[----:B------:R-:W-:Y:S01]  /*8140*/  ISETP.NE.AND P6, PT, R102, RZ, PT ;  /* 0x000000ff6600720c */ /* 0x000fe20003fc5270 */
[--C-:B------:R-:W-:Y:S01]  /*8150*/  HADD2.F32 R53, -RZ, R54.reuse.H0_H0 ;  /* 0x20000036ff357230 */ /* 0x100fe20000004100 */
[----:B------:R-:W-:Y:S01]  /*8160*/  LOP3.LUT P5, RZ, R73, 0x80, RZ, 0xc0, !PT ;  /* 0x0000008049ff7812 */ /* 0x000fe200078ac0ff */
[----:B------:R-:W-:Y:S01]  /*8170*/  HADD2.F32 R54, -RZ, R54.H1_H1 ;  /* 0x30000036ff367230 */ /* 0x000fe20000004100 */
[----:B------:R-:W-:Y:S01]  /*8180*/  F2FP.F16.E4M3.UNPACK_B R62, R81 ;  /* 0x00000051ff3e723e */ /* 0x000fe200020006ff */
[--C-:B------:R-:W-:Y:S01]  /*8190*/  HADD2.F32 R57, -RZ, R58.reuse.H0_H0 ;  /* 0x2000003aff397230 */ /* 0x100fe20000004100 */
[----:B------:R-:W-:Y:S01]  /*81a0*/  F2FP.F16.E4M3.UNPACK_B R66, R82 ;  /* 0x00000052ff42723e */ /* 0x000fe200020006ff */
[----:B------:R-:W-:Y:S01]  /*81b0*/  HADD2.F32 R58, -RZ, R58.H1_H1 ;  /* 0x3000003aff3a7230 */ /* 0x000fe20000004100 */
[----:B------:R-:W-:Y:S01]  /*81c0*/  F2FP.F16.E4M3.UNPACK_B R70, R83 ;  /* 0x00000053ff46723e */ /* 0x000fe200020006ff */
[--C-:B------:R-:W-:Y:S01]  /*81d0*/  HADD2.F32 R61, -RZ, R62.reuse.H0_H0 ;  /* 0x2000003eff3d7230 */ /* 0x100fe20000004100 */
[----:B------:R-:W-:Y:S01]  /*81e0*/  F2FP.F16.E4M3.UNPACK_B R60, R80.H1 ;  /* 0x00000050ff3c723e */ /* 0x000fe200030006ff */
[----:B------:R-:W-:Y:S01]  /*81f0*/  HADD2.F32 R62, -RZ, R62.H1_H1 ;  /* 0x3000003eff3e7230 */ /* 0x000fe20000004100 */
[----:B------:R-:W-:Y:S01]  /*8200*/  F2FP.F16.E4M3.UNPACK_B R64, R81.H1 ;  /* 0x00000051ff40723e */ /* 0x000fe200030006ff */
[--C-:B------:R-:W-:Y:S01]  /*8210*/  HADD2.F32 R65, -RZ, R66.reuse.H0_H0 ;  /* 0x20000042ff417230 */ /* 0x100fe20000004100 */
[----:B------:R-:W-:Y:S01]  /*8220*/  F2FP.F16.E4M3.UNPACK_B R68, R82.H1 ;  /* 0x00000052ff44723e */ /* 0x000fe200030006ff */
[----:B------:R-:W-:Y:S01]  /*8230*/  HADD2.F32 R66, -RZ, R66.H1_H1 ;  /* 0x30000042ff427230 */ /* 0x000fe20000004100 */
[----:B------:R-:W-:Y:S01]  /*8240*/  F2FP.F16.E4M3.UNPACK_B R72, R83.H1 ;  /* 0x00000053ff48723e */ /* 0x000fe200030006ff */
[C---:B--2---:R-:W-:Y:S01]  /*8250*/  FMUL R0, R38.reuse, R4 ;  /* 0x0000000426007220 */ /* 0x044fe20000400000 */
[C---:B------:R-:W-:Y:S01]  /*8260*/  FMUL R2, R38.reuse, R5 ;  /* 0x0000000526027220 */ /* 0x040fe20000400000 */
[C---:B------:R-:W-:Y:S01]  /*8270*/  FMUL R4, R38.reuse, R8 ;  /* 0x0000000826047220 */ /* 0x040fe20000400000 */
[C---:B------:R-:W-:Y:S01]  /*8280*/  FMUL R5, R38.reuse, R9 ;  /* 0x0000000926057220 */ /* 0x040fe20000400000 */
[C---:B------:R-:W-:Y:S01]  /*8290*/  FFMA R0, R41.reuse, R40, R0 ;  /* 0x0000002829007223 */ /* 0x040fe20000000000 */
[----:B------:R-:W-:Y:S01]  /*82a0*/  FFMA R2, R41, R43, R2 ;  /* 0x0000002b29027223 */ /* 0x000fe20000000002 */
[C---:B------:R-:W-:Y:S01]  /*82b0*/  FMUL R8, R38.reuse, R12 ;  /* 0x0000000c26087220 */ /* 0x040fe20000400000 */
        /* <DEDUP_REMOVED lines=9> */
[--C-:B------:R-:W-:Y:S02]  /*8350*/  HADD2.F32 R69, -RZ, R70.reuse.H0_H0 ;  /* 0x20000046ff457230 */ /* 0x100fe40000004100 */
[C---:B------:R-:W-:Y:S01]  /*8360*/  FMUL R28, R38.reuse, R32 ;  /* 0x00000020261c7220 */ /* 0x040fe20000400000 */
[----:B------:R-:W-:Y:S02]  /*8370*/  HADD2.F32 R70, -RZ, R70.H1_H1 ;  /* 0x30000046ff467230 */ /* 0x000fe40000004100 */
[C---:B------:R-:W-:Y:S01]  /*8380*/  FMUL R29, R38.reuse, R33 ;  /* 0x00000021261d7220 */ /* 0x040fe20000400000 */
[C---:B------:R-:W-:Y:S01]  /*8390*/  FMUL R3, R38.reuse, R6 ;  /* 0x0000000626037220 */ /* 0x040fe20000400000 */
[C---:B------:R-:W-:Y:S01]  /*83a0*/  FMUL R7, R38.reuse, R7 ;  /* 0x0000000726077220 */ /* 0x040fe20000400000 */
[--C-:B------:R-:W-:Y:S02]  /*83b0*/  HADD2.F32 R47, -RZ, R48.reuse.H0_H0 ;  /* 0x20000030ff2f7230 */ /* 0x100fe40000004100 */
[C---:B------:R-:W-:Y:S01]  /*83c0*/  FMUL R6, R38.reuse, R10 ;  /* 0x0000000a26067220 */ /* 0x040fe20000400000 */
[----:B------:R-:W-:Y:S01]  /*83d0*/  ISETP.NE.AND P0, PT, R99, RZ, PT ;  /* 0x000000ff6300720c */ /* 0x000fe20003f05270 */
[C---:B------:R-:W-:Y:S01]  /*83e0*/  FFMA R3, R41.reuse, R42, R3 ;  /* 0x0000002a29037223 */ /* 0x040fe20000000003 */
[----:B------:R-:W-:Y:S02]  /*83f0*/  HADD2.F32 R48, -RZ, R48.H1_H1 ;  /* 0x30000030ff307230 */ /* 0x000fe40000004100 */
[C---:B------:R-:W-:Y:S01]  /*8400*/  FFMA R7, R41.reuse, R44, R7 ;  /* 0x0000002c29077223 */ /* 0x040fe20000000007 */
[C---:B------:R-:W-:Y:S01]  /*8410*/  FMUL R11, R38.reuse, R11 ;  /* 0x0000000b260b7220 */ /* 0x040fe20000400000 */
[C---:B------:R-:W-:Y:S01]  /*8420*/  FFMA R4, R41.reuse, R45, R4 ;  /* 0x0000002d29047223 */ /* 0x040fe20000000004 */
[----:B------:R-:W-:Y:S01]  /*8430*/  FFMA R5, R41, R46, R5 ;  /* 0x0000002e29057223 */ /* 0x000fe20000000005 */
[--C-:B------:R-:W-:Y:S01]  /*8440*/  HADD2.F32 R51, -RZ, R52.reuse.H0_H0 ;  /* 0x20000034ff337230 */ /* 0x100fe20000004100 */
[----:B------:R-:W-:Y:S01]  /*8450*/  F2FP.SATFINITE.E4M3.F32.PACK_AB_MERGE_C R105, R7, R3, RZ ;  /* 0x000000030769723e */ /* 0x000fe200048070ff */
[C---:B------:R-:W-:Y:S01]  /*8460*/  FFMA R6, R41.reuse, R47, R6 ;  /* 0x0000002f29067223 */ /* 0x040fe20000000006 */
[----:B------:R-:W-:Y:S02]  /*8470*/  HADD2.F32 R52, -RZ, R52.H1_H1 ;  /* 0x30000034ff347230 */ /* 0x000fe40000004100 */
[----:B------:R-:W-:Y:S01]  /*8480*/  FMUL R10, R38, R14 ;  /* 0x0000000e260a7220 */ /* 0x000fe20000400000 */
[----:B------:R-:W-:Y:S01]  /*8490*/  F2FP.SATFINITE.E4M3.F32.PACK_AB_MERGE_C R104, R2, R0, R105 ;  /* 0x000000000268723e */ /* 0x000fe20004807069 */
[C---:B------:R-:W-:Y:S01]  /*84a0*/  FFMA R11, R41.reuse, R48, R11 ;  /* 0x00000030290b7223 */ /* 0x040fe2000000000b */
[C---:B------:R-:W-:Y:S01]  /*84b0*/  FMUL R15, R38.reuse, R15 ;  /* 0x0000000f260f7220 */ /* 0x040fe20000400000 */
[C---:B------:R-:W-:Y:S01]  /*84c0*/  FFMA R8, R41.reuse, R49, R8 ;  /* 0x0000003129087223 */ /* 0x040fe20000000008 */
[----:B------:R-:W-:Y:S01]  /*84d0*/  FFMA R9, R41, R50, R9 ;  /* 0x0000003229097223 */ /* 0x000fe20000000009 */
[--C-:B------:R-:W-:Y:S01]  /*84e0*/  HADD2.F32 R55, -RZ, R56.reuse.H0_H0 ;  /* 0x20000038ff377230 */ /* 0x100fe20000004100 */
[----:B------:R-:W-:Y:S01]  /*84f0*/  F2FP.SATFINITE.E4M3.F32.PACK_AB_MERGE_C R102, R11, R6, RZ ;  /* 0x000000060b66723e */ /* 0x000fe200048070ff */
[----:B------:R-:W-:Y:S01]  /*8500*/  FFMA R10, R41, R51, R10 ;  /* 0x00000033290a7223 */ /* 0x000fe2000000000a */
[----:B------:R-:W-:Y:S02]  /*8510*/  HADD2.F32 R56, -RZ, R56.H1_H1 ;  /* 0x30000038ff387230 */ /* 0x000fe40000004100 */
[C---:B------:R-:W-:Y:S01]  /*8520*/  FMUL R14, R38.reuse, R18 ;  /* 0x00000012260e7220 */ /* 0x040fe20000400000 */
[----:B------:R-:W-:Y:S01]  /*8530*/  F2FP.SATFINITE.E4M3.F32.PACK_AB_MERGE_C R105, R5, R4, R102 ;  /* 0x000000040569723e */ /* 0x000fe20004807066 */
[C---:B------:R-:W-:Y:S01]  /*8540*/  FFMA R15, R41.reuse, R52, R15 ;  /* 0x00000034290f7223 */ /* 0x040fe2000000000f */
[----:B------:R-:W-:Y:S01]  /*8550*/  MOV R102, 0x10 ;  /* 0x0000001000667802 */ /* 0x000fe20000000f00 */
[----:B------:R-:W-:Y:S01]  /*8560*/  FMUL R19, R38, R19 ;  /* 0x0000001326137220 */ /* 0x000fe20000400000 */
[C---:B------:R-:W-:Y:S01]  /*8570*/  FFMA R12, R41.reuse, R53, R12 ;  /* 0x00000035290c7223 */ /* 0x040fe2000000000c */
[----:B------:R-:W-:Y:S01]  /*8580*/  FFMA R13, R41, R54, R13 ;  /* 0x00000036290d7223 */ /* 0x000fe2000000000d */
[----:B------:R-:W-:Y:S01]  /*8590*/  F2FP.SATFINITE.E4M3.F32.PACK_AB_MERGE_C R106, R15, R10, RZ ;  /* 0x0000000a0f6a723e */ /* 0x000fe200048070ff */
[--C-:B------:R-:W-:Y:S01]  /*85a0*/  HADD2.F32 R59, -RZ, R60.reuse.H0_H0 ;  /* 0x2000003cff3b7230 */ /* 0x100fe20000004100 */
[----:B------:R-:W-:Y:S01]  /*85b0*/  SEL R109, R102, 0xfffffff0, !P5 ;  /* 0xfffffff0666d7807 */ /* 0x000fe20006800000 */
[C---:B------:R-:W-:Y:S01]  /*85c0*/  FFMA R14, R41.reuse, R55, R14 ;  /* 0x00000037290e7223 */ /* 0x040fe2000000000e */
[----:B------:R-:W-:Y:S02]  /*85d0*/  HADD2.F32 R60, -RZ, R60.H1_H1 ;  /* 0x3000003cff3c7230 */ /* 0x000fe40000004100 */
[C---:B------:R-:W-:Y:S01]  /*85e0*/  FMUL R18, R38.reuse, R22 ;  /* 0x0000001626127220 */ /* 0x040fe20000400000 */
[C---:B------:R-:W-:Y:S01]  /*85f0*/  FFMA R19, R41.reuse, R56, R19 ;  /* 0x0000003829137223 */ /* 0x040fe20000000013 */
[C---:B------:R-:W-:Y:S01]  /*8600*/  FMUL R23, R38.reuse, R23 ;  /* 0x0000001726177220 */ /* 0x040fe20000400000 */
[C---:B------:R-:W-:Y:S01]  /*8610*/  FFMA R16, R41.reuse, R57, R16 ;  /* 0x0000003929107223 */ /* 0x040fe20000000010 */
[C---:B------:R-:W-:Y:S01]  /*8620*/  FFMA R17, R41.reuse, R58, R17 ;  /* 0x0000003a29117223 */ /* 0x040fe20000000011 */
[--C-:B------:R-:W-:Y:S02]  /*8630*/  HADD2.F32 R63, -RZ, R64.reuse.H0_H0 ;  /* 0x20000040ff3f7230 */ /* 0x100fe40000004100 */
        /* <DEDUP_REMOVED lines=19> */
[----:B------:R-:W-:Y:S01]  /*8770*/  FFMA R31, R41, R68, R31 ;  /* 0x00000044291f7223 */ /* 0x000fe2000000001f */
[----:B------:R-:W-:Y:S01]  /*8780*/  FMUL R35, R38, R35 ;  /* 0x0000002326237220 */ /* 0x000fe20000400000 */
[----:B------:R-:W-:Y:S01]  /*8790*/  F2FP.SATFINITE.E4M3.F32.PACK_AB_MERGE_C R107, R19, R14, RZ ;  /* 0x0000000e136b723e */ /* 0x000fe200048070ff */
[C---:B------:R-:W-:Y:S01]  /*87a0*/  FFMA R28, R41.reuse, R69, R28 ;  /* 0x00000045291c7223 */ /* 0x040fe2000000001c */
[C---:B------:R-:W-:Y:S01]  /*87b0*/  FFMA R29, R41.reuse, R70, R29 ;  /* 0x00000046291d7223 */ /* 0x040fe2000000001d */
[C---:B------:R-:W-:Y:S01]  /*87c0*/  FFMA R30, R41.reuse, R71, R30 ;  /* 0x00000047291e7223 */ /* 0x040fe2000000001e */
[----:B------:R-:W-:Y:S01]  /*87d0*/  FFMA R35, R41, R72, R35 ;  /* 0x0000004829237223 */ /* 0x000fe20000000023 */
[----:B------:R-:W-:Y:S02]  /*87e0*/  F2FP.SATFINITE.E4M3.F32.PACK_AB_MERGE_C R106, R9, R8, R106 ;  /* 0x00000008096a723e */ /* 0x000fe4000480706a */
[----:B------:R-:W-:Y:S02]  /*87f0*/  F2FP.SATFINITE.E4M3.F32.PACK_AB_MERGE_C R107, R13, R12, R107 ;  /* 0x0000000c0d6b723e */ /* 0x000fe4000480706b */
[----:B------:R-:W-:Y:S02]  /*8800*/  F2FP.SATFINITE.E4M3.F32.PACK_AB_MERGE_C R112, R23, R18, RZ ;  /* 0x000000121770723e */ /* 0x000fe400048070ff */
[----:B------:R-:W-:Y:S01]  /*8810*/  F2FP.SATFINITE.E4M3.F32.PACK_AB_MERGE_C R113, R27, R22, RZ ;  /* 0x000000161b71723e */ /* 0x000fe200048070ff */
[----:B------:R1:W-:Y:S01]  /*8820*/  STS.128 [R97+UR49+0x2300], R104 ;  /* 0x0023006861007988 */ /* 0x0003e20008000c31 */
[----:B------:R-:W-:Y:S02]  /*8830*/  F2FP.SATFINITE.E4M3.F32.PACK_AB_MERGE_C R114, R31, R26, RZ ;  /* 0x0000001a1f72723e */ /* 0x000fe400048070ff */
[----:B------:R-:W-:Y:S02]  /*8840*/  F2FP.SATFINITE.E4M3.F32.PACK_AB_MERGE_C R111, R35, R30, RZ ;  /* 0x0000001e236f723e */ /* 0x000fe400048070ff */
[----:B------:R-:W-:Y:S02]  /*8850*/  F2FP.SATFINITE.E4M3.F32.PACK_AB_MERGE_C R112, R17, R16, R112 ;  /* 0x000000101170723e */ /* 0x000fe40004807070 */
[----:B------:R-:W-:Y:S02]  /*8860*/  F2FP.SATFINITE.E4M3.F32.PACK_AB_MERGE_C R113, R21, R20, R113 ;  /* 0x000000141571723e */ /* 0x000fe40004807071 */
[----:B------:R-:W-:Y:S02]  /*8870*/  F2FP.SATFINITE.E4M3.F32.PACK_AB_MERGE_C R114, R25, R24, R114 ;  /* 0x000000181972723e */ /* 0x000fe40004807072 */
[----:B------:R-:W-:Y:S02]  /*8880*/  F2FP.SATFINITE.E4M3.F32.PACK_AB_MERGE_C R115, R29, R28, R111 ;  /* 0x0000001c1d73723e */ /* 0x000fe4000480706f */
[----:B------:R-:W-:Y:S02]  /*8890*/  IADD3 R102, PT, PT, R110, R109, RZ ;  /* 0x0000006d6e667210 */ /* 0x000fe40007ffe0ff */
[----:B------:R-:W-:Y:S02]  /*88a0*/  LEA R110, R94, UR49, 0x3 ;  /* 0x000000315e6e7c11 */ /* 0x000fe4000f8e18ff */
[----:B------:R-:W-:Y:S01]  /*88b0*/  @P6 SHF.L.U32 R111, R93, 0x1f, RZ ;  /* 0x0000001f5d6f6819 */ /* 0x000fe200000006ff */
[----:B------:R1:W-:Y:S01]  /*88c0*/  STS.128 [R102+0x2300], R112 ;  /* 0x0023007066007388 */ /* 0x0003e20000000c00 */
[----:B------:R-:W-:Y:S01]  /*88d0*/  @!PT LDS RZ, [RZ] ;  /* 0x00000000fffff984 */ /* 0x000fe20000000800 */
[----:B------:R-:W-:Y:S01]  /*88e0*/  @!PT LDS RZ, [RZ] ;  /* 0x00000000fffff984 */ /* 0x000fe20000000800 */
[----:B------:R-:W-:Y:S01]  /*88f0*/  @!PT LDS RZ, [RZ] ;  /* 0x00000000fffff984 */ /* 0x000fe20000000800 */
[----:B------:R-:W-:Y:S01]  /*8900*/  @!PT LDS RZ, [RZ] ;  /* 0x00000000fffff984 */ /* 0x000fe20000000800 */
[----:B------:R2:W-:Y:S07]  /*8910*/  MEMBAR.ALL.CTA ;  /* 0x0000000000007992 */ /* 0x0005ee0000008000 */
[----:B--2---:R-:W2:Y:S02]  /*8920*/  FENCE.VIEW.ASYNC.S ;  /* 0x00000000000073c6 */ /* 0x004ea40000000000 */
[----:B--2---:R-:W-:Y:S06]  /*8930*/  BAR.SYNC.DEFER_BLOCKING 0x1, 0x80 ;  /* 0x0042000000007b1d */ /* 0x004fec0000010000 */
[----:B------:R-:W-:Y:S05]  /*8940*/  @P0 BRA `(.L_x_130) ;  /* 0x00000000003c0947 */ /* 0x000fea0003800000 */
[----:B------:R-:W2:Y:S01]  /*8950*/  LDCU.64 UR8, c[0x0][0x348] ;  /* 0x00006900ff0877ac */ /* 0x000ea20008000a00 */
[----:B------:R-:W-:Y:S01]  /*8960*/  UIADD3 UR4, UPT, UPT, UR49, 0x2300, URZ ;  /* 0x0000230031047890 */ /* 0x000fe2000fffe0ff */
[----:B------:R-:W-:Y:S01]  /*8970*/  UMOV UR41, UR50 ;  /* 0x0000003200297c82 */ /* 0x000fe20008000000 */
[----:B------:R-:W-:Y:S02]  /*8980*/  UIADD3 UR6, UPT, UPT, UR49, 0x2b00, URZ ;  /* 0x00002b0031067890 */ /* 0x000fe4000fffe0ff */
[----:B------:R-:W-:Y:S02]  /*8990*/  UIADD3 UR7, UPT, UPT, UR50, 0x40, URZ ;  /* 0x0000004032077890 */ /* 0x000fe4000fffe0ff */
[----:B------:R-:W-:Y:S04]  /*89a0*/  MOV R98, UR4 ;  /* 0x0000000400627c02 */ /* 0x000fe80008000f00 */
[----:B------:R-:W-:Y:S01]  /*89b0*/  R2UR UR40, R98 ;  /* 0x00000000622872ca */ /* 0x000fe200000e0000 */
[----:B--2---:R-:W-:Y:S04]  /*89c0*/  UIADD3 UR4, UP0, UPT, UR8, 0x680, URZ ;  /* 0x0000068008047890 */ /* 0x004fe8000ff1e0ff */
[----:B------:R-:W-:Y:S09]  /*89d0*/  UIADD3.X UR5, UPT, UPT, URZ, UR9, URZ, UP0, !UPT ;  /* 0x00000009ff057290 */ /* 0x000ff200087fe4ff */
[----:B------:R2:W-:Y:S02]  /*89e0*/  UTMASTG.4D [UR40], [UR4] ;  /* 0x00000028040073b5 */ /* 0x0005e40008018000 */
[----:B--2---:R-:W-:Y:S01]  /*89f0*/  UMOV UR40, UR6 ;  /* 0x0000000600287c82 */ /* 0x004fe20008000000 */
[----:B------:R-:W-:Y:S02]  /*8a00*/  UMOV UR41, UR7 ;  /* 0x0000000700297c82 */ /* 0x000fe40008000000 */
[----:B------:R2:W-:Y:S01]  /*8a10*/  UTMASTG.4D [UR40], [UR4] ;  /* 0x00000028040073b5 */ /* 0x0005e20008018000 */
[----:B------:R0:W-:Y:S01]  /*8a20*/  UTMACMDFLUSH ;  /* 0x00000000000079b7 */ /* 0x0001e20000000000 */
[----:B--2---:R-:W-:Y:S04]  /*8a30*/  DEPBAR.LE SB0, 0x1 ;  /* 0x000080400000791a */ /* 0x004fe80000000000 */
.L_x_130:
[----:B------:R-:W-:Y:S05]  /*8a40*/  BSYNC.RECONVERGENT B0 ;  /* 0x0000000000007941 */ /* 0x000fea0003800200 */
.L_x_129:
[----:B------:R-:W-:Y:S06]  /*8a50*/  BAR.SYNC.DEFER_BLOCKING 0x1, 0x80 ;  /* 0x0042000000007b1d */ /* 0x000fec0000010000 */
[----:B------:R-:W2:Y:S01]  /*8a60*/  @P6 SYNCS.PHASECHK.TRANS64.TRYWAIT P0, [R110+URZ+0x1a0], R111 ;  /* 0x0001a06f6e0065a7 */ /* 0x000ea200080011ff */
[----:B------:R-:W-:Y:S01]  /*8a70*/  BSSY B1, `(.L_x_131) ;  /* 0x0000020000017945 */ /* 0x000fe20003800000 */
[----:B--2---:R-:W-:Y:S03]  /*8a80*/  @P6 SEL R103, RZ, 0x1, !P0 ;  /* 0x00000001ff676807 */ /* 0x004fe60004000000 */
[----:B------:R-:W-:Y:S05]  /*8a90*/  @!P6 BRA `(.L_x_132) ;  /* 0x000000000074e947 */ /* 0x000fea0003800000 */
[----:B------:R-:W-:Y:S01]  /*8aa0*/  ISETP.NE.AND P1, PT, R108, RZ, PT ;  /* 0x000000ff6c00720c */ /* 0x000fe20003f25270 */
[----:B------:R-:W2:Y:S01]  /*8ab0*/  S2R R0, SR_CgaCtaId ;  /* 0x0000000000007919 */ /* 0x000ea20000008800 */
[----:B------:R-:W-:Y:S01]  /*8ac0*/  ISETP.NE.AND P0, PT, R103, RZ, PT ;  /* 0x000000ff6700720c */ /* 0x000fe20003f05270 */
[----:B------:R-:W-:Y:S10]  /*8ad0*/  BSSY B0, `(.L_x_133) ;  /* 0x0000008000007945 */ /* 0x000ff40003800000 */
[----:B------:R-:W-:Y:S05]  /*8ae0*/  @P1 IMAD R2, R94, 0x1000, R97 ;  /* 0x000010005e021824 */ /* 0x000fea00078e0261 */
[----:B------:R-:W-:Y:S05]  /*8af0*/  @P1 IADD3 R4, PT, PT, R2, UR49, RZ ;  /* 0x0000003102041c10 */ /* 0x000fea000fffe0ff */
[----:B------:R-:W-:Y:S01]  /*8b00*/  @P1 IMAD.IADD R4, R4, 0x1, R109 ;  /* 0x0000000104041824 */ /* 0x000fe200078e026d */
[----:B------:R-:W-:Y:S06]  /*8b10*/  @P0 BRA `(.L_x_134) ;  /* 0x00000000000c0947 */ /* 0x000fec0003800000 */
[----:B------:R-:W-:Y:S04]  /*8b20*/  SHF.L.U32 R3, R93, 0x1f, RZ ;  /* 0x0000001f5d037819 */ /* 0x000fe800000006ff */
[----:B------:R-:W3:Y:S02]  /*8b30*/  SYNCS.PHASECHK.TRANS64.TRYWAIT P0, [R110+URZ+0x1a0], R3 ;  /* 0x0001a0036e0075a7 */ /* 0x000ee400080011ff */
[----:B---3--:R-:W-:Y:S05]  /*8b40*/  @!P0 BRA `(.L_x_135) ;  /* 0x0000001c00b08947 */ /* 0x008fea0003800000 */
.L_x_134:
[----:B------:R-:W-:Y:S05]  /*8b50*/  BSYNC B0 ;  /* 0x0000000000007941 */ /* 0x000fea0003800000 */
.L_x_133:
[----:B------:R-:W-:Y:S01]  /*8b60*/  ISETP.NE.AND P0, PT, R108, RZ, PT ;  /* 0x000000ff6c00720c */ /* 0x000fe20003f05270 */
[----:B---3--:R-:W-:Y:S02]  /*8b70*/  VIADD R3, R110, 0x1b0 ;  /* 0x000001b06e037836 */ /* 0x008fe40000000000 */
[----:B------:R-:W-:Y:S03]  /*8b80*/  VIADD R94, R94, 0x1 ;  /* 0x000000015e5e7836 */ /* 0x000fe60000000000 */
[----:B--2---:R-:W-:Y:S07]  /*8b90*/  PRMT R0, R0, 0x654, R3 ;  /* 0x0000065400007816 */ /* 0x004fee0000000003 */
[----:B------:R2:W3:Y:S04]  /*8ba0*/  @P0 LDS.128 R76, [R2+UR49+0x300] ;  /* 0x00030031024c0984 */ /* 0x0004e80008000c00 */
[----:B------:R2:W4:Y:S01]  /*8bb0*/  @P0 LDS.128 R80, [R4+0x300] ;  /* 0x0003000004500984 */ /* 0x0005220000000c00 */
[C---:B------:R-:W-:Y:S01]  /*8bc0*/  ISETP.NE.AND P0, PT, R94.reuse, 0x2, PT ;  /* 0x000000025e00780c */ /* 0x040fe20003f05270 */
[----:B------:R-:W-:Y:S01]  /*8bd0*/  @!PT LDS RZ, [RZ] ;  /* 0x00000000fffff984 */ /* 0x000fe20000000800 */
[----:B------:R-:W-:Y:S01]  /*8be0*/  @!PT LDS RZ, [RZ] ;  /* 0x00000000fffff984 */ /* 0x000fe20000000800 */
[----:B------:R-:W-:Y:S01]  /*8bf0*/  @!PT LDS RZ, [RZ] ;  /* 0x00000000fffff984 */ /* 0x000fe20000000800 */
[----:B------:R-:W-:Y:S01]  /*8c00*/  @!PT LDS RZ, [RZ] ;  /* 0x00000000fffff984 */ /* 0x000fe20000000800 */
[----:B------:R5:W-:Y:S06]  /*8c10*/  MEMBAR.ALL.CTA ;  /* 0x0000000000007992 */ /* 0x000bec0000008000 */
[----:B-----5:R-:W5:Y:S01]  /*8c20*/  FENCE.VIEW.ASYNC.S ;  /* 0x00000000000073c6 */ /* 0x020f620000000000 */
[----:B------:R-:W-:Y:S01]  /*8c30*/  SEL R94, R94, RZ, P0 ;  /* 0x000000ff5e5e7207 */ /* 0x000fe20000000000 */
[----:B-----5:R5:W-:Y:S02]  /*8c40*/  SYNCS.ARRIVE.TRANS64.RED.A1T0 RZ, [R0+URZ], RZ ;  /* 0x000000ff00ff79a7 */ /* 0x020be400081004ff */
[----:B-----5:R-:W-:Y:S04]  /*8c50*/  SEL R0, RZ, 0x1, P0 ;  /* 0x00000001ff007807 */ /* 0x020fe80000000000 */
[----:B--23--:R-:W-:Y:S02]  /*8c60*/  LOP3.LUT R93, R93, R0, RZ, 0x3c, !PT ;  /* 0x000000005d5d7212 */ /* 0x00cfe400078e3cff */
.L_x_132:
[----:B------:R-:W-:Y:S05]  /*8c70*/  BSYNC B1 ;  /* 0x0000000000017941 */ /* 0x000fea0003800000 */
.L_x_131:
[----:B------:R-:W-:Y:S05]  /*8c80*/  VIADD R0, R39, 0x20 ;  /* 0x0000002027007836 */ /* 0x000fea0000000000 */
[----:B------:R-:W-:Y:S04]  /*8c90*/  SHF.R.U32.HI R0, RZ, 0x15, R0 ;  /* 0x00000015ff007819 */ /* 0x000fe80000011600 */
[----:B------:R-:W-:Y:S11]  /*8ca0*/  LOP3.LUT P0, RZ, R0, 0x3, R87, 0x48, !PT ;  /* 0x0000000300ff7812 */ /* 0x000ff60007804857 */
[----:B------:R-:W-:Y:S02]  /*8cb0*/  @!UPT UIADD3 URZ, UPT, UPT, URZ, URZ, URZ ;  /* 0x000000fffffff290 */ /* 0x000fe4000fffe0ff */
[----:B------:R-:W-:Y:S05]  /*8cc0*/  @!P0 BRA `(.L_x_136) ;  /* 0x0000000000408947 */ /* 0x000fea0003800000 */
[----:B------:R-:W2:Y:S01]  /*8cd0*/  LDCU.64 UR8, c[0x4][0x70] ;  /* 0x01000e00ff0877ac */ /* 0x000ea20008000a00 */
[----:B------:R-:W-:Y:S01]  /*8ce0*/  MOV R3, 0x0 ;  /* 0x0000000000037802 */ /* 0x000fe20000000f00 */
[----:B------:R-:W-:Y:S02]  /*8cf0*/  HFMA2 R12, -RZ, RZ, 0, 5.9604644775390625e-08 ;  /* 0x00000001ff0c7431 */ /* 0x000fe400000001ff */
[----:B------:R-:W-:Y:S02]  /*8d00*/  IMAD.MOV.U32 R8, RZ, RZ, 0x192 ;  /* 0x00000192ff087424 */ /* 0x000fe400078e00ff */
[----:B------:R-:W-:Y:S01]  /*8d10*/  IMAD.MOV.U32 R13, RZ, RZ, RZ ;  /* 0x000000ffff0d7224 */ /* 0x000fe200078e00ff */
[----:B------:R-:W3:Y:S01]  /*8d20*/  LDCU.64 UR6, c[0x4][0x78] ;  /* 0x01000f00ff0677ac */ /* 0x000ee20008000a00 */
[----:B------:R-:W1:Y:S01]  /*8d30*/  LDC.64 R2, c[0x4][R3] ;  /* 0x0100000003027b82 */ /* 0x000e620000000a00 */
[----:B------:R-:W5:Y:S01]  /*8d40*/  LDCU.64 UR4, c[0x4][0x10] ;  /* 0x01000200ff0477ac */ /* 0x000f620008000a00 */
[----:B--2---:R-:W-:Y:S01]  /*8d50*/  MOV R5, UR9 ;  /* 0x0000000900057c02 */ /* 0x004fe20008000f00 */
[----:B------:R-:W-:Y:S01]  /*8d60*/  IMAD.U32 R4, RZ, RZ, UR8 ;  /* 0x00000008ff047e24 */ /* 0x000fe2000f8e00ff */
[----:B---3--:R-:W-:Y:S01]  /*8d70*/  MOV R7, UR7 ;  /* 0x0000000700077c02 */ /* 0x008fe20008000f00 */
[----:B------:R-:W-:Y:S01]  /*8d80*/  IMAD.U32 R6, RZ, RZ, UR6 ;  /* 0x00000006ff067e24 */ /* 0x000fe2000f8e00ff */
[----:B-----5:R-:W-:Y:S01]  /*8d90*/  MOV R11, UR5 ;  /* 0x00000005000b7c02 */ /* 0x020fe20008000f00 */
[----:B------:R-:W-:Y:S02]  /*8da0*/  IMAD.U32 R10, RZ, RZ, UR4 ;  /* 0x00000004ff0a7e24 */ /* 0x000fe4000f8e00ff */
[----:B------:R-:W-:Y:S07]  /*8db0*/  LEPC R20, `(.L_x_136) ;  /* 0x000000001014794e */ /* 0x000fee0000000000 */
[----:B-1--4-:R-:W-:Y:S05]  /*8dc0*/  CALL.ABS.NOINC R2 ;  /* 0x0000000002007343 */ /* 0x012fea0003c00000 */
.L_x_136:
[----:B------:R-:W-:Y:S01]  /*8dd0*/  ISETP.NE.AND P0, PT, R99, RZ, PT ;  /* 0x000000ff6300720c */ /* 0x000fe20003f05270 */
[----:B------:R-:W-:Y:S05]  /*8de0*/  WARPSYNC.ALL ;  /* 0x0000000000007948 */ /* 0x000fea0003800000 */
[----:B------:R-:W-:Y:S01]  /*8df0*/  R2UR UR4, R39 ;  /* 0x00000000270472ca */ /* 0x000fe200000e0000 */
[----:B------:R-:W-:Y:S01]  /*8e00*/  BSSY.RECONVERGENT B0, `(.L_x_137) ;  /* 0x000009e000007945 */ /* 0x000fe20003800200 */
[-C--:B------:R-:W-:Y:S02]  /*8e10*/  F2FP.F16.E4M3.UNPACK_B R42, R76.reuse ;  /* 0x0000004cff2a723e */ /* 0x080fe400020006ff */
[----:B------:R-:W-:Y:S02]  /*8e20*/  F2FP.F16.E4M3.UNPACK_B R76, R76.H1 ;  /* 0x0000004cff4c723e */ /* 0x000fe400030006ff */
[-C--:B------:R-:W-:Y:S01]  /*8e30*/  F2FP.F16.E4M3.UNPACK_B R46, R77.reuse ;  /* 0x0000004dff2e723e */ /* 0x080fe200020006ff */
[--C-:B------:R-:W-:Y:S01]  /*8e40*/  HADD2.F32 R40, -RZ, R42.reuse.H0_H0 ;  /* 0x2000002aff287230 */ /* 0x100fe20000004100 */
[----:B------:R-:W-:Y:S01]  /*8e50*/  F2FP.F16.E4M3.UNPACK_B R77, R77.H1 ;  /* 0x0000004dff4d723e */ /* 0x000fe200030006ff */
[----:B------:R-:W-:Y:S01]  /*8e60*/  HADD2.F32 R42, -RZ, R42.H1_H1 ;  /* 0x3000002aff2a7230 */ /* 0x000fe20000004100 */
[-C--:B------:R-:W-:Y:S01]  /*8e70*/  F2FP.F16.E4M3.UNPACK_B R50, R78.reuse ;  /* 0x0000004eff32723e */ /* 0x080fe200020006ff */
[----:B------:R-:W-:Y:S01]  /*8e80*/  HADD2.F32 R43, -RZ, R76.H0_H0 ;  /* 0x2000004cff2b7230 */ /* 0x000fe20000004100 */
[----:B------:R-:W-:Y:S01]  /*8e90*/  F2FP.F16.E4M3.UNPACK_B R78, R78.H1 ;  /* 0x0000004eff4e723e */ /* 0x000fe200030006ff */
[----:B------:R-:W2:Y:S01]  /*8ea0*/  LDTM.x32 R4, tmem[UR4+0x20] ;  /* 0x00002004000479ee */ /* 0x000ea200082c0000 */
[----:B------:R-:W-:Y:S01]  /*8eb0*/  NOP ;  /* 0x0000000000007918 */ /* 0x000fe20000000000 */
[----:B------:R-:W-:Y:S01]  /*8ec0*/  IADD3 R101, PT, PT, R101, 0x1f0, RZ ;  /* 0x000001f065657810 */ /* 0x000fe20007ffe0ff */
[--C-:B------:R-:W-:Y:S01]  /*8ed0*/  HADD2.F32 R45, -RZ, R46.reuse.H0_H0 ;  /* 0x2000002eff2d7230 */ /* 0x100fe20000004100 */
[----:B------:R-:W-:Y:S01]  /*8ee0*/  F2FP.F16.E4M3.UNPACK_B R54, R79 ;  /* 0x0000004fff36723e */ /* 0x000fe200020006ff */
[----:B------:R-:W-:Y:S01]  /*8ef0*/  HADD2.F32 R46, -RZ, R46.H1_H1 ;  /* 0x3000002eff2e7230 */ /* 0x000fe20000004100 */
[----:B------:R-:W-:Y:S01]  /*8f00*/  LOP3.LUT R101, R101, 0xfefffff8, RZ, 0xc0, !PT ;  /* 0xfefffff865657812 */ /* 0x000fe200078ec0ff */
[--C-:B------:R-:W-:Y:S01]  /*8f10*/  HADD2.F32 R49, -RZ, R50.reuse.H0_H0 ;  /* 0x20000032ff317230 */ /* 0x100fe20000004100 */
[----:B----4-:R-:W-:Y:S01]  /*8f20*/  F2FP.F16.E4M3.UNPACK_B R58, R80 ;  /* 0x00000050ff3a723e */ /* 0x010fe200020006ff */
[----:B------:R-:W-:Y:S01]  /*8f30*/  HADD2.F32 R50, -RZ, R50.H1_H1 ;  /* 0x30000032ff327230 */ /* 0x000fe20000004100 */
[----:B--2---:R2:W-:Y:S01]  /*8f40*/  SYNCS.ARRIVE.TRANS64.RED.A1T0 RZ, [R101+URZ], RZ ;  /* 0x000000ff65ff79a7 */ /* 0x0045e200081004ff */
[--C-:B------:R-:W-:Y:S01]  /*8f50*/  HADD2.F32 R53, -RZ, R54.reuse.H0_H0 ;  /* 0x20000036ff357230 */ /* 0x100fe20000004100 */
[----:B------:R-:W-:Y:S01]  /*8f60*/  F2FP.F16.E4M3.UNPACK_B R62, R81 ;  /* 0x00000051ff3e723e */ /* 0x000fe200020006ff */
[----:B------:R-:W-:Y:S01]  /*8f70*/  HADD2.F32 R54, -RZ, R54.H1_H1 ;  /* 0x30000036ff367230 */ /* 0x000fe20000004100 */
[----:B------:R-:W-:Y:S01]  /*8f80*/  F2FP.F16.E4M3.UNPACK_B R66, R82 ;  /* 0x00000052ff42723e */ /* 0x000fe200020006ff */
[--C-:B------:R-:W-:Y:S01]  /*8f90*/  HADD2.F32 R57, -RZ, R58.reuse.H0_H0 ;  /* 0x2000003aff397230 */ /* 0x100fe20000004100 */
[----:B------:R-:W-:Y:S01]  /*8fa0*/  F2FP.F16.E4M3.UNPACK_B R70, R83 ;  /* 0x00000053ff46723e */ /* 0x000fe200020006ff */
[----:B------:R-:W-:Y:S01]  /*8fb0*/  HADD2.F32 R58, -RZ, R58.H1_H1 ;  /* 0x3000003aff3a7230 */ /* 0x000fe20000004100 */
[----:B------:R-:W-:Y:S01]  /*8fc0*/  F2FP.F16.E4M3.UNPACK_B R79, R79.H1 ;  /* 0x0000004fff4f723e */ /* 0x000fe200030006ff */
[--C-:B------:R-:W-:Y:S01]  /*8fd0*/  HADD2.F32 R61, -RZ, R62.reuse.H0_H0 ;  /* 0x2000003eff3d7230 */ /* 0x100fe20000004100 */
[----:B------:R-:W-:Y:S01]  /*8fe0*/  F2FP.F16.E4M3.UNPACK_B R80, R80.H1 ;  /* 0x00000050ff50723e */ /* 0x000fe200030006ff */
[----:B------:R-:W-:Y:S01]  /*8ff0*/  HADD2.F32 R63, -RZ, R62.H1_H1 ;  /* 0x3000003eff3f7230 */ /* 0x000fe20000004100 */
[----:B------:R-:W-:Y:S01]  /*9000*/  F2FP.F16.E4M3.UNPACK_B R81, R81.H1 ;  /* 0x00000051ff51723e */ /* 0x000fe200030006ff */
[--C-:B------:R-:W-:Y:S02]  /*9010*/  HADD2.F32 R65, -RZ, R66.reuse.H0_H0 ;  /* 0x20000042ff417230 */ /* 0x100fe40000004100 */
[C---:B------:R-:W-:Y:S01]  /*9020*/  FMUL R4, R38.reuse, R4 ;  /* 0x0000000426047220 */ /* 0x040fe20000400000 */
[C---:B------:R-:W-:Y:S01]  /*9030*/  FMUL R5, R38.reuse, R5 ;  /* 0x0000000526057220 */ /* 0x040fe20000400000 */
[C---:B------:R-:W-:Y:S01]  /*9040*/  FMUL R8, R38.reuse, R8 ;  /* 0x0000000826087220 */ /* 0x040fe20000400000 */
[C---:B------:R-:W-:Y:S01]  /*9050*/  FMUL R9, R38.reuse, R9 ;  /* 0x0000000926097220 */ /* 0x040fe20000400000 */
[C---:B------:R-:W-:Y:S01]  /*9060*/  FFMA R4, R41.reuse, R40, R4 ;  /* 0x0000002829047223 */ /* 0x040fe20000000004 */
[C---:B------:R-:W-:Y:S01]  /*9070*/  FFMA R5, R41.reuse, R42, R5 ;  /* 0x0000002a29057223 */ /* 0x040fe20000000005 */
        /* <DEDUP_REMOVED lines=8> */
[----:B------:R-:W-:Y:S02]  /*9100*/  HADD2.F32 R66, -RZ, R66.H1_H1 ;  /* 0x30000042ff427230 */ /* 0x000fe40000004100 */
[C---:B------:R-:W-:Y:S01]  /*9110*/  FMUL R24, R38.reuse, R28 ;  /* 0x0000001c26187220 */ /* 0x040fe20000400000 */
[C---:B------:R-:W-:Y:S01]  /*9120*/  FMUL R25, R38.reuse, R29 ;  /* 0x0000001d26197220 */ /* 0x040fe20000400000 */
[--C-:B------:R-:W-:Y:S02]  /*9130*/  HADD2.F32 R69, -RZ, R70.reuse.H0_H0 ;  /* 0x20000046ff457230 */ /* 0x100fe40000004100 */
[C---:B------:R-:W-:Y:S01]  /*9140*/  FMUL R28, R38.reuse, R32 ;  /* 0x00000020261c7220 */ /* 0x040fe20000400000 */
[----:B------:R-:W-:Y:S02]  /*9150*/  HADD2.F32 R70, -RZ, R70.H1_H1 ;  /* 0x30000046ff467230 */ /* 0x000fe40000004100 */
[C---:B------:R-:W-:Y:S01]  /*9160*/  FMUL R29, R38.reuse, R33 ;  /* 0x00000021261d7220 */ /* 0x040fe20000400000 */
[----:B------:R-:W-:Y:S02]  /*9170*/  HADD2.F32 R44, -RZ, R76.H1_H1 ;  /* 0x3000004cff2c7230 */ /* 0x000fe40000004100 */
[C---:B------:R-:W-:Y:S01]  /*9180*/  FMUL R6, R38.reuse, R6 ;  /* 0x0000000626067220 */ /* 0x040fe20000400000 */
[C---:B------:R-:W-:Y:S01]  /*9190*/  FMUL R7, R38.reuse, R7 ;  /* 0x0000000726077220 */ /* 0x040fe20000400000 */
[--C-:B------:R-:W-:Y:S02]  /*91a0*/  HADD2.F32 R47, -RZ, R77.reuse.H0_H0 ;  /* 0x2000004dff2f7230 */ /* 0x100fe40000004100 */
[C---:B------:R-:W-:Y:S01]  /*91b0*/  FMUL R10, R38.reuse, R10 ;  /* 0x0000000a260a7220 */ /* 0x040fe20000400000 */
[C---:B------:R-:W-:Y:S01]  /*91c0*/  FFMA R6, R41.reuse, R43, R6 ;  /* 0x0000002b29067223 */ /* 0x040fe20000000006 */
[----:B------:R-:W-:Y:S02]  /*91d0*/  HADD2.F32 R48, -RZ, R77.H1_H1 ;  /* 0x3000004dff307230 */ /* 0x000fe40000004100 */
[C---:B------:R-:W-:Y:S01]  /*91e0*/  FFMA R7, R41.reuse, R44, R7 ;  /* 0x0000002c29077223 */ /* 0x040fe20000000007 */
[C---:B------:R-:W-:Y:S01]  /*91f0*/  FFMA R8, R41.reuse, R45, R8 ;  /* 0x0000002d29087223 */ /* 0x040fe20000000008 */
[C---:B------:R-:W-:Y:S01]  /*9200*/  FFMA R9, R41.reuse, R46, R9 ;  /* 0x0000002e29097223 */ /* 0x040fe20000000009 */
[----:B------:R-:W-:Y:S01]  /*9210*/  FFMA R10, R41, R47, R10 ;  /* 0x0000002f290a7223 */ /* 0x000fe2000000000a */
[C---:B------:R-:W-:Y:S01]  /*9220*/  FMUL R11, R38.reuse, R11 ;  /* 0x0000000b260b7220 */ /* 0x040fe20000400000 */
[----:B------:R-:W-:Y:S01]  /*9230*/  F2FP.F16.E4M3.UNPACK_B R82, R82.H1 ;  /* 0x00000052ff52723e */ /* 0x000fe200030006ff */
[--C-:B------:R-:W-:Y:S01]  /*9240*/  HADD2.F32 R51, -RZ, R78.reuse.H0_H0 ;  /* 0x2000004eff337230 */ /* 0x100fe20000004100 */
[----:B-1----:R-:W-:Y:S01]  /*9250*/  F2FP.SATFINITE.E4M3.F32.PACK_AB_MERGE_C R104, R7, R6, RZ ;  /* 0x000000060768723e */ /* 0x002fe200048070ff */
[C---:B------:R-:W-:Y:S01]  /*9260*/  FFMA R11, R41.reuse, R48, R11 ;  /* 0x00000030290b7223 */ /* 0x040fe2000000000b */
[C---:B------:R-:W-:Y:S01]  /*9270*/  FFMA R12, R41.reuse, R49, R12 ;  /* 0x00000031290c7223 */ /* 0x040fe2000000000c */
[----:B------:R-:W-:Y:S01]  /*9280*/  FFMA R13, R41, R50, R13 ;  /* 0x00000032290d7223 */ /* 0x000fe2000000000d */
[----:B------:R-:W-:Y:S01]  /*9290*/  F2FP.SATFINITE.E4M3.F32.PACK_AB_MERGE_C R104, R5, R4, R104 ;  /* 0x000000040568723e */ /* 0x000fe20004807068 */
[----:B------:R-:W-:Y:S01]  /*92a0*/  HADD2.F32 R52, -RZ, R78.H1_H1 ;  /* 0x3000004eff347230 */ /* 0x000fe20000004100 */
[----:B------:R-:W-:Y:S01]  /*92b0*/  F2FP.SATFINITE.E4M3.F32.PACK_AB_MERGE_C R105, R11, R10, RZ ;  /* 0x0000000a0b69723e */ /* 0x000fe200048070ff */
[C---:B------:R-:W-:Y:S01]  /*92c0*/  FMUL R14, R38.reuse, R14 ;  /* 0x0000000e260e7220 */ /* 0x040fe20000400000 */
[C---:B------:R-:W-:Y:S01]  /*92d0*/  FMUL R15, R38.reuse, R15 ;  /* 0x0000000f260f7220 */ /* 0x040fe20000400000 */
[--C-:B------:R-:W-:Y:S01]  /*92e0*/  HADD2.F32 R55, -RZ, R79.reuse.H0_H0 ;  /* 0x2000004fff377230 */ /* 0x100fe20000004100 */
[----:B------:R-:W-:Y:S01]  /*92f0*/  F2FP.SATFINITE.E4M3.F32.PACK_AB_MERGE_C R105, R9, R8, R105 ;  /* 0x000000080969723e */ /* 0x000fe20004807069 */
[C---:B------:R-:W-:Y:S01]  /*9300*/  FFMA R14, R41.reuse, R51, R14 ;  /* 0x00000033290e7223 */ /* 0x040fe2000000000e */
[C---:B------:R-:W-:Y:S01]  /*9310*/  FFMA R15, R41.reuse, R52, R15 ;  /* 0x00000034290f7223 */ /* 0x040fe2000000000f */
[C---:B------:R-:W-:Y:S01]  /*9320*/  FFMA R16, R41.reuse, R53, R16 ;  /* 0x0000003529107223 */ /* 0x040fe20000000010 */
[C---:B------:R-:W-:Y:S01]  /*9330*/  FFMA R17, R41.reuse, R54, R17 ;  /* 0x0000003629117223 */ /* 0x040fe20000000011 */
        /* <DEDUP_REMOVED lines=18> */
[----:B------:R-:W-:Y:S01]  /*9460*/  F2FP.F16.E4M3.UNPACK_B R83, R83.H1 ;  /* 0x00000053ff53723e */ /* 0x000fe200030006ff */
        /* <DEDUP_REMOVED lines=16> */
[----:B------:R-:W-:Y:S01]  /*9570*/  FFMA R28, R41, R69, R28 ;  /* 0x00000045291c7223 */ /* 0x000fe2000000001c */
[----:B------:R-:W-:Y:S01]  /*9580*/  F2FP.SATFINITE.E4M3.F32.PACK_AB_MERGE_C R107, R19, R18, RZ ;  /* 0x00000012136b723e */ /* 0x000fe200048070ff */
        /* <DEDUP_REMOVED lines=14> */
[----:B--2---:R-:W-:Y:S03]  /*9670*/  IADD3 R101, PT, PT, R36, 0x1, RZ ;  /* 0x0000000124657810 */ /* 0x004fe60007ffe0ff */
        /* <DEDUP_REMOVED lines=10> */
[----:B------:R-:W-:Y:S02]  /*9720*/  UIADD3 UR40, UPT, UPT, UR49, 0x3300, URZ ;  /* 0x0000330031287890 */ /* 0x000fe4000fffe0ff */
[----:B------:R-:W-:Y:S02]  /*9730*/  UIADD3 UR41, UPT, UPT, UR50, 0x20, URZ ;  /* 0x0000002032297890 */ /* 0x000fe4000fffe0ff */
[----:B------:R-:W-:Y:S02]  /*9740*/  UIADD3 UR6, UPT, UPT, UR49, 0x3b00, URZ ;  /* 0x00003b0031067890 */ /* 0x000fe4000fffe0ff */
[----:B------:R-:W-:Y:S02]  /*9750*/  UIADD3 UR7, UPT, UPT, UR50, 0x60, URZ ;  /* 0x0000006032077890 */ /* 0x000fe4000fffe0ff */
        /* <DEDUP_REMOVED lines=8> */
.L_x_138:
[----:B------:R-:W-:Y:S05]  /*97e0*/  BSYNC.RECONVERGENT B0 ;  /* 0x0000000000007941 */ /* 0x000fea0003800200 */
.L_x_137:
[----:B------:R-:W-:Y:S01]  /*97f0*/  R2UR UR5, R90 ;  /* 0x000000005a0572ca */ /* 0x000fe200000e0000 */
[----:B------:R-:W-:Y:S01]  /*9800*/  BAR.SYNC.DEFER_BLOCKING 0x1, 0x80 ;  /* 0x0042000000007b1d */ /* 0x000fe20000010000 */
[----:B------:R-:W-:Y:S01]  /*9810*/  R2UR UR4, R91 ;  /* 0x000000005b0472ca */ /* 0x000fe200000e0000 */
[----:B------:R-:W-:Y:S01]  /*9820*/  UISETP.NE.AND UP0, UPT, UR53, URZ, UPT ;  /* 0x000000ff3500728c */ /* 0x000fe2000bf05270 */
[----:B------:R-:W-:Y:S02]  /*9830*/  ISETP.NE.AND P0, PT, R101, 0x2, PT ;  /* 0x000000026500780c */ /* 0x000fe40003f05270 */
[----:B------:R-:W-:Y:S02]  /*9840*/  LOP3.LUT R95, R95, 0x1, RZ, 0x3c, !PT ;  /* 0x000000015f5f7812 */ /* 0x000fe400078e3cff */
[----:B------:R-:W-:Y:S02]  /*9850*/  SEL R3, RZ, 0x1, P0 ;  /* 0x00000001ff037807 */ /* 0x000fe40000000000 */
[----:B------:R-:W-:Y:S02]  /*9860*/  SEL R36, R101, RZ, P0 ;  /* 0x000000ff65247207 */ /* 0x000fe40000000000 */
[----:B------:R-:W-:Y:S01]  /*9870*/  LOP3.LUT R96, R96, R3, RZ, 0x3c, !PT ;  /* 0x0000000360607212 */ /* 0x000fe200078e3cff */
[----:B------:R-:W-:Y:S02]  /*9880*/  UIADD3 UR19, UPT, UPT, UR36, UR5, URZ ;  /* 0x0000000524137290 */ /* 0x000fe4000fffe0ff */
[----:B------:R-:W-:Y:S01]  /*9890*/  UIADD3 UR21, UPT, UPT, UR37, UR4, URZ ;  /* 0x0000000425157290 */ /* 0x000fe2000fffe0ff */
[----:B------:R-:W-:Y:S01]  /*98a0*/  UMOV UR51, UR62 ;  /* 0x0000003e00337c82 */ /* 0x000fe20008000000 */
[----:B------:R-:W-:Y:S10]  /*98b0*/  BRA.U UP0, `(.L_x_139) ;  /* 0xffffffd100807547 */ /* 0x000ff4000b83ffff */
[----:B------:R-:W-:Y:S05]  /*98c0*/  EXIT ;  /* 0x000000000000794d */ /* 0x000fea0003800000 */
.L_x_25:
[----:B------:R-:W-:Y:S07]  /*98d0*/  MOV R0, UR11 ;  /* 0x0000000b00007c02 */ /* 0x000fee0008000f00 */
.L_x_140:
[----:B--2---:R2:W3:Y:S02]  /*98e0*/  SYNCS.PHASECHK.TRANS64.TRYWAIT P0, [R0+URZ+0xd0], R5 ;  /* 0x0000d005000075a7 */ /* 0x0044e400080011ff */
[----:B---3--:R-:W-:Y:S05]  /*98f0*/  @!P0 NANOSLEEP.SYNCS 0x989680 ;  /* 0x009896800000895d */ /* 0x008fea0003900000 */
[----:B------:R-:W3:Y:S02]  /*9900*/  @!P0 SYNCS.PHASECHK.TRANS64 P0, [R0+URZ+0xd0], R5 ;  /* 0x0000d005000085a7 */ /* 0x000ee400080010ff */
[----:B---3--:R-:W-:Y:S05]  /*9910*/  @!P0 BRA `(.L_x_140) ;  /* 0xfffffffc00f08947 */ /* 0x008fea000383ffff */
[----:B------:R-:W-:Y:S05]  /*9920*/  BRA `(.L_x_24) ;  /* 0xffffff8400d07947 */ /* 0x000fea000383ffff */
.L_x_32:
[----:B------:R-:W-:Y:S07]  /*9930*/  MOV R0, UR11 ;  /* 0x0000000b00007c02 */ /* 0x000fee0008000f00 */
.L_x_141:
[----:B--2---:R2:W3:Y:S02]  /*9940*/  SYNCS.PHASECHK.TRANS64.TRYWAIT P0, [R0+URZ+0xd0], R5 ;  /* 0x0000d005000075a7 */ /* 0x0044e400080011ff */
[----:B---3--:R-:W-:Y:S05]  /*9950*/  @!P0 NANOSLEEP.SYNCS 0x989680 ;  /* 0x009896800000895d */ /* 0x008fea0003900000 */
[----:B------:R-:W3:Y:S02]  /*9960*/  @!P0 SYNCS.PHASECHK.TRANS64 P0, [R0+URZ+0xd0], R5 ;  /* 0x0000d005000085a7 */ /* 0x000ee400080010ff */
[----:B---3--:R-:W-:Y:S05]  /*9970*/  @!P0 BRA `(.L_x_141) ;  /* 0xfffffffc00f08947 */ /* 0x008fea000383ffff */
[----:B------:R-:W-:Y:S05]  /*9980*/  BRA `(.L_x_31) ;  /* 0xffffff8800f87947 */ /* 0x000fea000383ffff */
.L_x_37:
[----:B------:R-:W-:-:S07]  /*9990*/  MOV R0, UR29 ;  /* 0x0000001d00007c02 */ /* 0x000fce0008000f00 */
.L_x_142:
[----:B--2---:R2:W3:Y:S02]  /*99a0*/  SYNCS.PHASECHK.TRANS64.TRYWAIT P0, [R0+URZ+0x1d0], R3 ;  /* 0x0001d003000075a7 */ /* 0x0044e400080011ff */
[----:B---3--:R-:W-:Y:S05]  /*99b0*/  @!P0 NANOSLEEP.SYNCS 0x989680 ;  /* 0x009896800000895d */ /* 0x008fea0003900000 */
[----:B------:R-:W3:Y:S02]  /*99c0*/  @!P0 SYNCS.PHASECHK.TRANS64 P0, [R0+URZ+0x1d0], R3 ;  /* 0x0001d003000085a7 */ /* 0x000ee400080010ff */
[----:B---3--:R-:W-:Y:S05]  /*99d0*/  @!P0 BRA `(.L_x_142) ;  /* 0xfffffffc00f08947 */ /* 0x008fea000383ffff */
[----:B------:R-:W-:Y:S05]  /*99e0*/  BRA `(.L_x_143) ;  /* 0xffffff8c00c07947 */ /* 0x000fea000383ffff */
.L_x_41:
[----:B------:R-:W-:-:S07]  /*99f0*/  MOV R0, UR4 ;  /* 0x0000000400007c02 */ /* 0x000fce0008000f00 */
.L_x_144:
[----:B--2---:R2:W3:Y:S02]  /*9a00*/  SYNCS.PHASECHK.TRANS64.TRYWAIT P0, [R0+URZ], R3 ;  /* 0x00000003000075a7 */ /* 0x0044e400080011ff */
[----:B---3--:R-:W-:Y:S05]  /*9a10*/  @!P0 NANOSLEEP.SYNCS 0x989680 ;  /* 0x009896800000895d */ /* 0x008fea0003900000 */
[----:B------:R-:W3:Y:S02]  /*9a20*/  @!P0 SYNCS.PHASECHK.TRANS64 P0, [R0+URZ], R3 ;  /* 0x00000003000085a7 */ /* 0x000ee400080010ff */
[----:B---3--:R-:W-:Y:S05]  /*9a30*/  @!P0 BRA `(.L_x_144) ;  /* 0xfffffffc00f08947 */ /* 0x008fea000383ffff */
[----:B------:R-:W-:Y:S05]  /*9a40*/  BRA `(.L_x_145) ;  /* 0xffffff9400547947 */ /* 0x000fea000383ffff */
.L_x_42:
[----:B------:R-:W-:-:S07]  /*9a50*/  MOV R0, UR5 ;  /* 0x0000000500007c02 */ /* 0x000fce0008000f00 */
.L_x_146:
[----:B--2---:R2:W3:Y:S02]  /*9a60*/  SYNCS.PHASECHK.TRANS64.TRYWAIT P0, [R0+URZ], R3 ;  /* 0x00000003000075a7 */ /* 0x0044e400080011ff */
[----:B---3--:R-:W-:Y:S05]  /*9a70*/  @!P0 NANOSLEEP.SYNCS 0x989680 ;  /* 0x009896800000895d */ /* 0x008fea0003900000 */
[----:B------:R-:W3:Y:S02]  /*9a80*/  @!P0 SYNCS.PHASECHK.TRANS64 P0, [R0+URZ], R3 ;  /* 0x00000003000085a7 */ /* 0x000ee400080010ff */
[----:B---3--:R-:W-:Y:S05]  /*9a90*/  @!P0 BRA `(.L_x_146) ;  /* 0xfffffffc00f08947 */ /* 0x008fea000383ffff */
[----:B------:R-:W-:Y:S05]  /*9aa0*/  BRA `(.L_x_147) ;  /* 0xffffff9400647947 */ /* 0x000fea000383ffff */
.L_x_43:
[----:B------:R-:W-:-:S07]  /*9ab0*/  MOV R0, UR5 ;  /* 0x0000000500007c02 */ /* 0x000fce0008000f00 */
.L_x_148:
[----:B--2---:R2:W3:Y:S02]  /*9ac0*/  SYNCS.PHASECHK.TRANS64.TRYWAIT P0, [R0+URZ], R3 ;  /* 0x00000003000075a7 */ /* 0x0044e400080011ff */
[----:B---3--:R-:W-:Y:S05]  /*9ad0*/  @!P0 NANOSLEEP.SYNCS 0x989680 ;  /* 0x009896800000895d */ /* 0x008fea0003900000 */
[----:B------:R-:W3:Y:S02]  /*9ae0*/  @!P0 SYNCS.PHASECHK.TRANS64 P0, [R0+URZ], R3 ;  /* 0x00000003000085a7 */ /* 0x000ee400080010ff */
[----:B---3--:R-:W-:Y:S05]  /*9af0*/  @!P0 BRA `(.L_x_148) ;  /* 0xfffffffc00f08947 */ /* 0x008fea000383ffff */
[----:B------:R-:W-:Y:S05]  /*9b00*/  BRA `(.L_x_149) ;  /* 0xffffff9400747947 */ /* 0x000fea000383ffff */
.L_x_44:
[----:B------:R-:W-:-:S07]  /*9b10*/  MOV R0, UR5 ;  /* 0x0000000500007c02 */ /* 0x000fce0008000f00 */
.L_x_150:
[----:B--2---:R2:W3:Y:S02]  /*9b20*/  SYNCS.PHASECHK.TRANS64.TRYWAIT P0, [R0+URZ], R3 ;  /* 0x00000003000075a7 */ /* 0x0044e400080011ff */
[----:B---3--:R-:W-:Y:S05]  /*9b30*/  @!P0 NANOSLEEP.SYNCS 0x989680 ;  /* 0x009896800000895d */ /* 0x008fea0003900000 */
[----:B------:R-:W3:Y:S02]  /*9b40*/  @!P0 SYNCS.PHASECHK.TRANS64 P0, [R0+URZ], R3 ;  /* 0x00000003000085a7 */ /* 0x000ee400080010ff */
[----:B---3--:R-:W-:Y:S05]  /*9b50*/  @!P0 BRA `(.L_x_150) ;  /* 0xfffffffc00f08947 */ /* 0x008fea000383ffff */
[----:B------:R-:W-:Y:S05]  /*9b60*/  BRA `(.L_x_151) ;  /* 0xffffff9400847947 */ /* 0x000fea000383ffff */
.L_x_45:
[----:B------:R-:W-:-:S07]  /*9b70*/  MOV R0, UR5 ;  /* 0x0000000500007c02 */ /* 0x000fce0008000f00 */
.L_x_152:
[----:B--2---:R2:W3:Y:S02]  /*9b80*/  SYNCS.PHASECHK.TRANS64.TRYWAIT P0, [R0+URZ], R3 ;  /* 0x00000003000075a7 */ /* 0x0044e400080011ff */
[----:B---3--:R-:W-:Y:S05]  /*9b90*/  @!P0 NANOSLEEP.SYNCS 0x989680 ;  /* 0x009896800000895d */ /* 0x008fea0003900000 */
[----:B------:R-:W3:Y:S02]  /*9ba0*/  @!P0 SYNCS.PHASECHK.TRANS64 P0, [R0+URZ], R3 ;  /* 0x00000003000085a7 */ /* 0x000ee400080010ff */
[----:B---3--:R-:W-:Y:S05]  /*9bb0*/  @!P0 BRA `(.L_x_152) ;  /* 0xfffffffc00f08947 */ /* 0x008fea000383ffff */
[----:B------:R-:W-:Y:S05]  /*9bc0*/  BRA `(.L_x_153) ;  /* 0xffffff9400947947 */ /* 0x000fea000383ffff */
.L_x_46:
[----:B------:R-:W-:-:S07]  /*9bd0*/  MOV R0, UR5 ;  /* 0x0000000500007c02 */ /* 0x000fce0008000f00 */
.L_x_154:
[----:B--2---:R2:W3:Y:S02]  /*9be0*/  SYNCS.PHASECHK.TRANS64.TRYWAIT P0, [R0+URZ], R3 ;  /* 0x00000003000075a7 */ /* 0x0044e400080011ff */
[----:B---3--:R-:W-:Y:S05]  /*9bf0*/  @!P0 NANOSLEEP.SYNCS 0x989680 ;  /* 0x009896800000895d */ /* 0x008fea0003900000 */
[----:B------:R-:W3:Y:S02]  /*9c00*/  @!P0 SYNCS.PHASECHK.TRANS64 P0, [R0+URZ], R3 ;  /* 0x00000003000085a7 */ /* 0x000ee400080010ff */
[----:B---3--:R-:W-:Y:S05]  /*9c10*/  @!P0 BRA `(.L_x_154) ;  /* 0xfffffffc00f08947 */ /* 0x008fea000383ffff */
[----:B------:R-:W-:Y:S05]  /*9c20*/  BRA `(.L_x_155) ;  /* 0xffffff9400a47947 */ /* 0x000fea000383ffff */
.L_x_47:
[----:B------:R-:W-:-:S07]  /*9c30*/  MOV R0, UR5 ;  /* 0x0000000500007c02 */ /* 0x000fce0008000f00 */
.L_x_156:
[----:B--2---:R2:W3:Y:S02]  /*9c40*/  SYNCS.PHASECHK.TRANS64.TRYWAIT P0, [R0+URZ], R3 ;  /* 0x00000003000075a7 */ /* 0x0044e400080011ff */
[----:B---3--:R-:W-:Y:S05]  /*9c50*/  @!P0 NANOSLEEP.SYNCS 0x989680 ;  /* 0x009896800000895d */ /* 0x008fea0003900000 */
[----:B------:R-:W3:Y:S02]  /*9c60*/  @!P0 SYNCS.PHASECHK.TRANS64 P0, [R0+URZ], R3 ;  /* 0x00000003000085a7 */ /* 0x000ee400080010ff */
[----:B---3--:R-:W-:Y:S05]  /*9c70*/  @!P0 BRA `(.L_x_156) ;  /* 0xfffffffc00f08947 */ /* 0x008fea000383ffff */
[----:B------:R-:W-:Y:S05]  /*9c80*/  BRA `(.L_x_157) ;  /* 0xffffff9400b47947 */ /* 0x000fea000383ffff */
.L_x_48:
[----:B------:R-:W-:-:S07]  /*9c90*/  MOV R0, UR5 ;  /* 0x0000000500007c02 */ /* 0x000fce0008000f00 */
.L_x_158:
[----:B--2---:R2:W3:Y:S02]  /*9ca0*/  SYNCS.PHASECHK.TRANS64.TRYWAIT P0, [R0+URZ], R3 ;  /* 0x00000003000075a7 */ /* 0x0044e400080011ff */
[----:B---3--:R-:W-:Y:S05]  /*9cb0*/  @!P0 NANOSLEEP.SYNCS 0x989680 ;  /* 0x009896800000895d */ /* 0x008fea0003900000 */
[----:B------:R-:W3:Y:S02]  /*9cc0*/  @!P0 SYNCS.PHASECHK.TRANS64 P0, [R0+URZ], R3 ;  /* 0x00000003000085a7 */ /* 0x000ee400080010ff */
[----:B---3--:R-:W-:Y:S05]  /*9cd0*/  @!P0 BRA `(.L_x_158) ;  /* 0xfffffffc00f08947 */ /* 0x008fea000383ffff */
[----:B------:R-:W-:Y:S05]  /*9ce0*/  BRA `(.L_x_159) ;  /* 0xffffff9400c47947 */ /* 0x000fea000383ffff */
.L_x_49:
[----:B------:R-:W-:-:S07]  /*9cf0*/  MOV R0, UR5 ;  /* 0x0000000500007c02 */ /* 0x000fce0008000f00 */
.L_x_160:
[----:B--2---:R2:W3:Y:S02]  /*9d00*/  SYNCS.PHASECHK.TRANS64.TRYWAIT P0, [R0+URZ], R3 ;  /* 0x00000003000075a7 */ /* 0x0044e400080011ff */
[----:B---3--:R-:W-:Y:S05]  /*9d10*/  @!P0 NANOSLEEP.SYNCS 0x989680 ;  /* 0x009896800000895d */ /* 0x008fea0003900000 */
[----:B------:R-:W3:Y:S02]  /*9d20*/  @!P0 SYNCS.PHASECHK.TRANS64 P0, [R0+URZ], R3 ;  /* 0x00000003000085a7 */ /* 0x000ee400080010ff */
[----:B---3--:R-:W-:Y:S05]  /*9d30*/  @!P0 BRA `(.L_x_160) ;  /* 0xfffffffc00f08947 */ /* 0x008fea000383ffff */
[----:B------:R-:W-:Y:S05]  /*9d40*/  BRA `(.L_x_161) ;  /* 0xffffff9400d47947 */ /* 0x000fea000383ffff */
.L_x_50:
[----:B------:R-:W-:-:S07]  /*9d50*/  MOV R0, UR5 ;  /* 0x0000000500007c02 */ /* 0x000fce0008000f00 */
.L_x_162:
[----:B--2---:R2:W3:Y:S02]  /*9d60*/  SYNCS.PHASECHK.TRANS64.TRYWAIT P0, [R0+URZ], R3 ;  /* 0x00000003000075a7 */ /* 0x0044e400080011ff */
[----:B---3--:R-:W-:Y:S05]  /*9d70*/  @!P0 NANOSLEEP.SYNCS 0x989680 ;  /* 0x009896800000895d */ /* 0x008fea0003900000 */
[----:B------:R-:W3:Y:S02]  /*9d80*/  @!P0 SYNCS.PHASECHK.TRANS64 P0, [R0+URZ], R3 ;  /* 0x00000003000085a7 */ /* 0x000ee400080010ff */
[----:B---3--:R-:W-:Y:S05]  /*9d90*/  @!P0 BRA `(.L_x_162) ;  /* 0xfffffffc00f08947 */ /* 0x008fea000383ffff */
[----:B------:R-:W-:Y:S05]  /*9da0*/  BRA `(.L_x_163) ;  /* 0xffffff9400e47947 */ /* 0x000fea000383ffff */
.L_x_51:
[----:B------:R-:W-:-:S07]  /*9db0*/  MOV R0, UR5 ;  /* 0x0000000500007c02 */ /* 0x000fce0008000f00 */
.L_x_164:
[----:B--2---:R2:W3:Y:S02]  /*9dc0*/  SYNCS.PHASECHK.TRANS64.TRYWAIT P0, [R0+URZ], R3 ;  /* 0x00000003000075a7 */ /* 0x0044e400080011ff */
[----:B---3--:R-:W-:Y:S05]  /*9dd0*/  @!P0 NANOSLEEP.SYNCS 0x989680 ;  /* 0x009896800000895d */ /* 0x008fea0003900000 */
[----:B------:R-:W3:Y:S02]  /*9de0*/  @!P0 SYNCS.PHASECHK.TRANS64 P0, [R0+URZ], R3 ;  /* 0x00000003000085a7 */ /* 0x000ee400080010ff */
[----:B---3--:R-:W-:Y:S05]  /*9df0*/  @!P0 BRA `(.L_x_164) ;  /* 0xfffffffc00f08947 */ /* 0x008fea000383ffff */
[----:B------:R-:W-:Y:S05]  /*9e00*/  BRA `(.L_x_165) ;  /* 0xffffff9400f47947 */ /* 0x000fea000383ffff */
.L_x_52:
[----:B------:R-:W-:-:S07]  /*9e10*/  MOV R0, UR5 ;  /* 0x0000000500007c02 */ /* 0x000fce0008000f00 */
.L_x_166:
[----:B--2---:R2:W3:Y:S02]  /*9e20*/  SYNCS.PHASECHK.TRANS64.TRYWAIT P0, [R0+URZ], R3 ;  /* 0x00000003000075a7 */ /* 0x0044e400080011ff */
[----:B---3--:R-:W-:Y:S05]  /*9e30*/  @!P0 NANOSLEEP.SYNCS 0x989680 ;  /* 0x009896800000895d */ /* 0x008fea0003900000 */
[----:B------:R-:W3:Y:S02]  /*9e40*/  @!P0 SYNCS.PHASECHK.TRANS64 P0, [R0+URZ], R3 ;  /* 0x00000003000085a7 */ /* 0x000ee400080010ff */
[----:B---3--:R-:W-:Y:S05]  /*9e50*/  @!P0 BRA `(.L_x_166) ;  /* 0xfffffffc00f08947 */ /* 0x008fea000383ffff */
[----:B------:R-:W-:Y:S05]  /*9e60*/  BRA `(.L_x_167) ;  /* 0xffffff9800047947 */ /* 0x000fea000383ffff */
.L_x_53:
[----:B------:R-:W-:-:S07]  /*9e70*/  MOV R0, UR5 ;  /* 0x0000000500007c02 */ /* 0x000fce0008000f00 */
.L_x_168:
[----:B--2---:R2:W3:Y:S02]  /*9e80*/  SYNCS.PHASECHK.TRANS64.TRYWAIT P0, [R0+URZ], R3 ;  /* 0x00000003000075a7 */ /* 0x0044e400080011ff */
[----:B---3--:R-:W-:Y:S05]  /*9e90*/  @!P0 NANOSLEEP.SYNCS 0x989680 ;  /* 0x009896800000895d */ /* 0x008fea0003900000 */
[----:B------:R-:W3:Y:S02]  /*9ea0*/  @!P0 SYNCS.PHASECHK.TRANS64 P0, [R0+URZ], R3 ;  /* 0x00000003000085a7 */ /* 0x000ee400080010ff */
[----:B---3--:R-:W-:Y:S05]  /*9eb0*/  @!P0 BRA `(.L_x_168) ;  /* 0xfffffffc00f08947 */ /* 0x008fea000383ffff */
[----:B------:R-:W-:Y:S05]  /*9ec0*/  BRA `(.L_x_169) ;  /* 0xffffff9800147947 */ /* 0x000fea000383ffff */
.L_x_54:
[----:B------:R-:W-:-:S07]  /*9ed0*/  MOV R0, UR5 ;  /* 0x0000000500007c02 */ /* 0x000fce0008000f00 */
.L_x_170:
[----:B--2---:R2:W3:Y:S02]  /*9ee0*/  SYNCS.PHASECHK.TRANS64.TRYWAIT P0, [R0+URZ], R3 ;  /* 0x00000003000075a7 */ /* 0x0044e400080011ff */
[----:B---3--:R-:W-:Y:S05]  /*9ef0*/  @!P0 NANOSLEEP.SYNCS 0x989680 ;  /* 0x009896800000895d */ /* 0x008fea0003900000 */
[----:B------:R-:W3:Y:S02]  /*9f00*/  @!P0 SYNCS.PHASECHK.TRANS64 P0, [R0+URZ], R3 ;  /* 0x00000003000085a7 */ /* 0x000ee400080010ff */
[----:B---3--:R-:W-:Y:S05]  /*9f10*/  @!P0 BRA `(.L_x_170) ;  /* 0xfffffffc00f08947 */ /* 0x008fea000383ffff */
[----:B------:R-:W-:Y:S05]  /*9f20*/  BRA `(.L_x_171) ;  /* 0xffffff9800247947 */ /* 0x000fea000383ffff */
.L_x_55:
[----:B------:R-:W-:-:S07]  /*9f30*/  MOV R0, UR5 ;  /* 0x0000000500007c02 */ /* 0x000fce0008000f00 */
.L_x_172:
[----:B--2---:R2:W3:Y:S02]  /*9f40*/  SYNCS.PHASECHK.TRANS64.TRYWAIT P0, [R0+URZ], R3 ;  /* 0x00000003000075a7 */ /* 0x0044e400080011ff */
[----:B---3--:R-:W-:Y:S05]  /*9f50*/  @!P0 NANOSLEEP.SYNCS 0x989680 ;  /* 0x009896800000895d */ /* 0x008fea0003900000 */
[----:B------:R-:W3:Y:S02]  /*9f60*/  @!P0 SYNCS.PHASECHK.TRANS64 P0, [R0+URZ], R3 ;  /* 0x00000003000085a7 */ /* 0x000ee400080010ff */
[----:B---3--:R-:W-:Y:S05]  /*9f70*/  @!P0 BRA `(.L_x_172) ;  /* 0xfffffffc00f08947 */ /* 0x008fea000383ffff */
[----:B------:R-:W-:Y:S05]  /*9f80*/  BRA `(.L_x_173) ;  /* 0xffffff9800347947 */ /* 0x000fea000383ffff */
.L_x_56:
[----:B------:R-:W-:-:S07]  /*9f90*/  MOV R0, UR5 ;  /* 0x0000000500007c02 */ /* 0x000fce0008000f00 */
.L_x_174:
[----:B--2---:R2:W3:Y:S02]  /*9fa0*/  SYNCS.PHASECHK.TRANS64.TRYWAIT P0, [R0+URZ], R3 ;  /* 0x00000003000075a7 */ /* 0x0044e400080011ff */
[----:B---3--:R-:W-:Y:S05]  /*9fb0*/  @!P0 NANOSLEEP.SYNCS 0x989680 ;  /* 0x009896800000895d */ /* 0x008fea0003900000 */
[----:B------:R-:W3:Y:S02]  /*9fc0*/  @!P0 SYNCS.PHASECHK.TRANS64 P0, [R0+URZ], R3 ;  /* 0x00000003000085a7 */ /* 0x000ee400080010ff */
[----:B---3--:R-:W-:Y:S05]  /*9fd0*/  @!P0 BRA `(.L_x_174) ;  /* 0xfffffffc00f08947 */ /* 0x008fea000383ffff */
[----:B------:R-:W-:Y:S05]  /*9fe0*/  BRA `(.L_x_175) ;  /* 0xffffff9800447947 */ /* 0x000fea000383ffff */
.L_x_57:
[----:B------:R-:W-:-:S07]  /*9ff0*/  MOV R0, UR5 ;  /* 0x0000000500007c02 */ /* 0x000fce0008000f00 */
.L_x_176:
[----:B--2---:R2:W3:Y:S02]  /*a000*/  SYNCS.PHASECHK.TRANS64.TRYWAIT P0, [R0+URZ], R3 ;  /* 0x00000003000075a7 */ /* 0x0044e400080011ff */
[----:B---3--:R-:W-:Y:S05]  /*a010*/  @!P0 NANOSLEEP.SYNCS 0x989680 ;  /* 0x009896800000895d */ /* 0x008fea0003900000 */
[----:B------:R-:W3:Y:S02]  /*a020*/  @!P0 SYNCS.PHASECHK.TRANS64 P0, [R0+URZ], R3 ;  /* 0x00000003000085a7 */ /* 0x000ee400080010ff */
[----:B---3--:R-:W-:Y:S05]  /*a030*/  @!P0 BRA `(.L_x_176) ;  /* 0xfffffffc00f08947 */ /* 0x008fea000383ffff */
[----:B------:R-:W-:Y:S05]  /*a040*/  BRA `(.L_x_177) ;  /* 0xffffff9800547947 */ /* 0x000fea000383ffff */
.L_x_58:
[----:B------:R-:W-:-:S07]  /*a050*/  MOV R0, UR5 ;  /* 0x0000000500007c02 */ /* 0x000fce0008000f00 */
.L_x_178:
[----:B--2---:R2:W3:Y:S02]  /*a060*/  SYNCS.PHASECHK.TRANS64.TRYWAIT P0, [R0+URZ], R3 ;  /* 0x00000003000075a7 */ /* 0x0044e400080011ff */
[----:B---3--:R-:W-:Y:S05]  /*a070*/  @!P0 NANOSLEEP.SYNCS 0x989680 ;  /* 0x009896800000895d */ /* 0x008fea0003900000 */
[----:B------:R-:W3:Y:S02]  /*a080*/  @!P0 SYNCS.PHASECHK.TRANS64 P0, [R0+URZ], R3 ;  /* 0x00000003000085a7 */ /* 0x000ee400080010ff */
[----:B---3--:R-:W-:Y:S05]  /*a090*/  @!P0 BRA `(.L_x_178) ;  /* 0xfffffffc00f08947 */ /* 0x008fea000383ffff */
[----:B------:R-:W-:Y:S05]  /*a0a0*/  BRA `(.L_x_179) ;  /* 0xffffff9800647947 */ /* 0x000fea000383ffff */
.L_x_59:
[----:B------:R-:W-:-:S07]  /*a0b0*/  MOV R0, UR5 ;  /* 0x0000000500007c02 */ /* 0x000fce0008000f00 */
.L_x_180:
[----:B--2---:R2:W3:Y:S02]  /*a0c0*/  SYNCS.PHASECHK.TRANS64.TRYWAIT P0, [R0+URZ], R3 ;  /* 0x00000003000075a7 */ /* 0x0044e400080011ff */
[----:B---3--:R-:W-:Y:S05]  /*a0d0*/  @!P0 NANOSLEEP.SYNCS 0x989680 ;  /* 0x009896800000895d */ /* 0x008fea0003900000 */
[----:B------:R-:W3:Y:S02]  /*a0e0*/  @!P0 SYNCS.PHASECHK.TRANS64 P0, [R0+URZ], R3 ;  /* 0x00000003000085a7 */ /* 0x000ee400080010ff */
[----:B---3--:R-:W-:Y:S05]  /*a0f0*/  @!P0 BRA `(.L_x_180) ;  /* 0xfffffffc00f08947 */ /* 0x008fea000383ffff */
[----:B------:R-:W-:Y:S05]  /*a100*/  BRA `(.L_x_181) ;  /* 0xffffff9800747947 */ /* 0x000fea000383ffff */
.L_x_60:
[----:B------:R-:W-:-:S07]  /*a110*/  MOV R0, UR5 ;  /* 0x0000000500007c02 */ /* 0x000fce0008000f00 */
.L_x_182:
[----:B--2---:R2:W3:Y:S02]  /*a120*/  SYNCS.PHASECHK.TRANS64.TRYWAIT P0, [R0+URZ], R3 ;  /* 0x00000003000075a7 */ /* 0x0044e400080011ff */
[----:B---3--:R-:W-:Y:S05]  /*a130*/  @!P0 NANOSLEEP.SYNCS 0x989680 ;  /* 0x009896800000895d */ /* 0x008fea0003900000 */
[----:B------:R-:W3:Y:S02]  /*a140*/  @!P0 SYNCS.PHASECHK.TRANS64 P0, [R0+URZ], R3 ;  /* 0x00000003000085a7 */ /* 0x000ee400080010ff */
[----:B---3--:R-:W-:Y:S05]  /*a150*/  @!P0 BRA `(.L_x_182) ;  /* 0xfffffffc00f08947 */ /* 0x008fea000383ffff */
[----:B------:R-:W-:Y:S05]  /*a160*/  BRA `(.L_x_183) ;  /* 0xffffff9800847947 */ /* 0x000fea000383ffff */
.L_x_61:
[----:B------:R-:W-:-:S07]  /*a170*/  MOV R0, UR5 ;  /* 0x0000000500007c02 */ /* 0x000fce0008000f00 */
.L_x_184:
[----:B--2---:R2:W3:Y:S02]  /*a180*/  SYNCS.PHASECHK.TRANS64.TRYWAIT P0, [R0+URZ], R3 ;  /* 0x00000003000075a7 */ /* 0x0044e400080011ff */
[----:B---3--:R-:W-:Y:S05]  /*a190*/  @!P0 NANOSLEEP.SYNCS 0x989680 ;  /* 0x009896800000895d */ /* 0x008fea0003900000 */
[----:B------:R-:W3:Y:S02]  /*a1a0*/  @!P0 SYNCS.PHASECHK.TRANS64 P0, [R0+URZ], R3 ;  /* 0x00000003000085a7 */ /* 0x000ee400080010ff */
[----:B---3--:R-:W-:Y:S05]  /*a1b0*/  @!P0 BRA `(.L_x_184) ;  /* 0xfffffffc00f08947 */ /* 0x008fea000383ffff */
[----:B------:R-:W-:Y:S05]  /*a1c0*/  BRA `(.L_x_185) ;  /* 0xffffff9800947947 */ /* 0x000fea000383ffff */
.L_x_62:
[----:B------:R-:W-:-:S07]  /*a1d0*/  MOV R0, UR5 ;  /* 0x0000000500007c02 */ /* 0x000fce0008000f00 */
.L_x_186:
[----:B--2---:R2:W3:Y:S02]  /*a1e0*/  SYNCS.PHASECHK.TRANS64.TRYWAIT P0, [R0+URZ], R3 ;  /* 0x00000003000075a7 */ /* 0x0044e400080011ff */
[----:B---3--:R-:W-:Y:S05]  /*a1f0*/  @!P0 NANOSLEEP.SYNCS 0x989680 ;  /* 0x009896800000895d */ /* 0x008fea0003900000 */
[----:B------:R-:W3:Y:S02]  /*a200*/  @!P0 SYNCS.PHASECHK.TRANS64 P0, [R0+URZ], R3 ;  /* 0x00000003000085a7 */ /* 0x000ee400080010ff */
[----:B---3--:R-:W-:Y:S05]  /*a210*/  @!P0 BRA `(.L_x_186) ;  /* 0xfffffffc00f08947 */ /* 0x008fea000383ffff */
[----:B------:R-:W-:Y:S05]  /*a220*/  BRA `(.L_x_187) ;  /* 0xffffff9800a47947 */ /* 0x000fea000383ffff */
.L_x_63:
[----:B------:R-:W-:-:S07]  /*a230*/  MOV R0, UR5 ;  /* 0x0000000500007c02 */ /* 0x000fce0008000f00 */
.L_x_188:
[----:B--2---:R2:W3:Y:S02]  /*a240*/  SYNCS.PHASECHK.TRANS64.TRYWAIT P0, [R0+URZ], R3 ;  /* 0x00000003000075a7 */ /* 0x0044e400080011ff */
[----:B---3--:R-:W-:Y:S05]  /*a250*/  @!P0 NANOSLEEP.SYNCS 0x989680 ;  /* 0x009896800000895d */ /* 0x008fea0003900000 */
[----:B------:R-:W3:Y:S02]  /*a260*/  @!P0 SYNCS.PHASECHK.TRANS64 P0, [R0+URZ], R3 ;  /* 0x00000003000085a7 */ /* 0x000ee400080010ff */
[----:B---3--:R-:W-:Y:S05]  /*a270*/  @!P0 BRA `(.L_x_188) ;  /* 0xfffffffc00f08947 */ /* 0x008fea000383ffff */
[----:B------:R-:W-:Y:S05]  /*a280*/  BRA `(.L_x_189) ;  /* 0xffffff9800b47947 */ /* 0x000fea000383ffff */
.L_x_64:
[----:B------:R-:W-:-:S07]  /*a290*/  MOV R0, UR5 ;  /* 0x0000000500007c02 */ /* 0x000fce0008000f00 */
.L_x_190:
[----:B--2---:R2:W3:Y:S02]  /*a2a0*/  SYNCS.PHASECHK.TRANS64.TRYWAIT P0, [R0+URZ], R3 ;  /* 0x00000003000075a7 */ /* 0x0044e400080011ff */
[----:B---3--:R-:W-:Y:S05]  /*a2b0*/  @!P0 NANOSLEEP.SYNCS 0x989680 ;  /* 0x009896800000895d */ /* 0x008fea0003900000 */
[----:B------:R-:W3:Y:S02]  /*a2c0*/  @!P0 SYNCS.PHASECHK.TRANS64 P0, [R0+URZ], R3 ;  /* 0x00000003000085a7 */ /* 0x000ee400080010ff */
[----:B---3--:R-:W-:Y:S05]  /*a2d0*/  @!P0 BRA `(.L_x_190) ;  /* 0xfffffffc00f08947 */ /* 0x008fea000383ffff */
[----:B------:R-:W-:Y:S05]  /*a2e0*/  BRA `(.L_x_191) ;  /* 0xffffff9800c47947 */ /* 0x000fea000383ffff */
.L_x_65:
[----:B------:R-:W-:-:S07]  /*a2f0*/  MOV R0, UR5 ;  /* 0x0000000500007c02 */ /* 0x000fce0008000f00 */
.L_x_192:
[----:B--2---:R2:W3:Y:S02]  /*a300*/  SYNCS.PHASECHK.TRANS64.TRYWAIT P0, [R0+URZ], R3 ;  /* 0x00000003000075a7 */ /* 0x0044e400080011ff */
[----:B---3--:R-:W-:Y:S05]  /*a310*/  @!P0 NANOSLEEP.SYNCS 0x989680 ;  /* 0x009896800000895d */ /* 0x008fea0003900000 */
[----:B------:R-:W3:Y:S02]  /*a320*/  @!P0 SYNCS.PHASECHK.TRANS64 P0, [R0+URZ], R3 ;  /* 0x00000003000085a7 */ /* 0x000ee400080010ff */
[----:B---3--:R-:W-:Y:S05]  /*a330*/  @!P0 BRA `(.L_x_192) ;  /* 0xfffffffc00f08947 */ /* 0x008fea000383ffff */
[----:B------:R-:W-:Y:S05]  /*a340*/  BRA `(.L_x_193) ;  /* 0xffffff9800d47947 */ /* 0x000fea000383ffff */
.L_x_68:
[----:B------:R-:W-:-:S07]  /*a350*/  MOV R4, UR4 ;  /* 0x0000000400047c02 */ /* 0x000fce0008000f00 */
.L_x_194:
[----:B--2---:R2:W3:Y:S02]  /*a360*/  SYNCS.PHASECHK.TRANS64.TRYWAIT P1, [R4+URZ+0x1d8], R7 ;  /* 0x0001d807040075a7 */ /* 0x0044e400080211ff */
[----:B---3--:R-:W-:Y:S05]  /*a370*/  @!P1 NANOSLEEP.SYNCS 0x989680 ;  /* 0x009896800000995d */ /* 0x008fea0003900000 */
[----:B------:R-:W3:Y:S02]  /*a380*/  @!P1 SYNCS.PHASECHK.TRANS64 P1, [R4+URZ+0x1d8], R7 ;  /* 0x0001d807040095a7 */ /* 0x000ee400080210ff */
[----:B---3--:R-:W-:Y:S05]  /*a390*/  @!P1 BRA `(.L_x_194) ;  /* 0xfffffffc00f09947 */ /* 0x008fea000383ffff */
[----:B------:R-:W-:Y:S05]  /*a3a0*/  BRA `(.L_x_195) ;  /* 0xffffff9c003c7947 */ /* 0x000fea000383ffff */
.L_x_69:
[----:B--2---:R-:W-:-:S07]  /*a3b0*/  MOV R4, UR4 ;  /* 0x0000000400047c02 */ /* 0x004fce0008000f00 */
.L_x_196:
[----:B--2---:R2:W3:Y:S02]  /*a3c0*/  SYNCS.PHASECHK.TRANS64.TRYWAIT P1, [R4+URZ+0x1d0], R5 ;  /* 0x0001d005040075a7 */ /* 0x0044e400080211ff */
[----:B---3--:R-:W-:Y:S05]  /*a3d0*/  @!P1 NANOSLEEP.SYNCS 0x989680 ;  /* 0x009896800000995d */ /* 0x008fea0003900000 */
[----:B------:R-:W3:Y:S02]  /*a3e0*/  @!P1 SYNCS.PHASECHK.TRANS64 P1, [R4+URZ+0x1d0], R5 ;  /* 0x0001d005040095a7 */ /* 0x000ee400080210ff */
[----:B---3--:R-:W-:Y:S05]  /*a3f0*/  @!P1 BRA `(.L_x_196) ;  /* 0xfffffffc00f09947 */ /* 0x008fea000383ffff */
[----:B------:R-:W-:Y:S05]  /*a400*/  BRA `(.L_x_197) ;  /* 0xffffff9c00447947 */ /* 0x000fea000383ffff */
.L_x_79:
[----:B--2---:R-:W-:-:S04]  /*a410*/  MOV R5, UR5 ;  /* 0x0000000500057c02 */ /* 0x004fc80008000f00 */
[----:B------:R2:W3:Y:S03]  /*a420*/  SYNCS.PHASECHK.TRANS64.TRYWAIT P0, [R5+URZ+0x8], R6 ;  /* 0x00000806050075a7 */ /* 0x0004e600080011ff */
[----:B---3--:R-:W-:Y:S05]  /*a430*/  @!P0 NANOSLEEP.SYNCS 0x989680 ;  /* 0x009896800000895d */ /* 0x008fea0003900000 */
[----:B------:R-:W3:Y:S02]  /*a440*/  @!P0 SYNCS.PHASECHK.TRANS64 P0, [R5+URZ+0x8], R6 ;  /* 0x00000806050085a7 */ /* 0x000ee400080010ff */
[----:B---3--:R-:W-:Y:S05]  /*a450*/  @!P0 BRA `(.L_x_79) ;  /* 0xfffffffc00ec8947 */ /* 0x008fea000383ffff */
[----:B------:R-:W-:Y:S05]  /*a460*/  BRA `(.L_x_78) ;  /* 0xffffffa0000c7947 */ /* 0x000fea000383ffff */
.L_x_81:
[----:B------:R-:W-:Y:S01]  /*a470*/  BSSY B0, `(.L_x_198) ;  /* 0x0000006000007945 */ /* 0x000fe20003800000 */
[----:B------:R-:W-:-:S07]  /*a480*/  MOV R15, 0xffffffff ;  /* 0xffffffff000f7802 */ /* 0x000fce0000000f00 */
[----:B-12--5:R-:W-:Y:S05]  /*a490*/  WARPSYNC.COLLECTIVE R15, `(.L_x_199) ;  /* 0x000000000f0c7348 */ /* 0x026fea0003c00000 */
[----:B------:R-:W-:Y:S02]  /*a4a0*/  ELECT P6, UR79, PT ;  /* 0x00000000004f782f */ /* 0x000fe400038c0000 */
[----:B------:R-:W-:Y:S01]  /*a4b0*/  MOV R14, UR79 ;  /* 0x0000004f000e7c02 */ /* 0x000fe20008000f00 */
[----:B-12--5:R-:W-:Y:S10]  /*a4c0*/  ENDCOLLECTIVE ;  /* 0x000000000000791b */ /* 0x026ff40003800000 */
.L_x_199:
[----:B------:R-:W-:Y:S05]  /*a4d0*/  BSYNC B0 ;  /* 0x0000000000007941 */ /* 0x000fea0003800000 */
.L_x_198:
[----:B------:R-:W-:Y:S05]  /*a4e0*/  BRA `(.L_x_200) ;  /* 0xffffffa0003c7947 */ /* 0x000fea000383ffff */
.L_x_83:
[----:B--2---:R-:W-:-:S04]  /*a4f0*/  MOV R3, UR5 ;  /* 0x0000000500037c02 */ /* 0x004fc80008000f00 */
[----:B------:R2:W3:Y:S03]  /*a500*/  SYNCS.PHASECHK.TRANS64.TRYWAIT P0, [R3+URZ+0x8], R4 ;  /* 0x00000804030075a7 */ /* 0x0004e600080011ff */
[----:B---3--:R-:W-:Y:S05]  /*a510*/  @!P0 NANOSLEEP.SYNCS 0x989680 ;  /* 0x009896800000895d */ /* 0x008fea0003900000 */
[----:B------:R-:W3:Y:S02]  /*a520*/  @!P0 SYNCS.PHASECHK.TRANS64 P0, [R3+URZ+0x8], R4 ;  /* 0x00000804030085a7 */ /* 0x000ee400080010ff */
[----:B---3--:R-:W-:Y:S05]  /*a530*/  @!P0 BRA `(.L_x_83) ;  /* 0xfffffffc00ec8947 */ /* 0x008fea000383ffff */
[----:B------:R-:W-:Y:S05]  /*a540*/  BRA `(.L_x_82) ;  /* 0xffffffa000407947 */ /* 0x000fea000383ffff */
.L_x_84:
[----:B------:R-:W-:-:S07]  /*a550*/  MOV R4, UR18 ;  /* 0x0000001200047c02 */ /* 0x000fce0008000f00 */
.L_x_201:
[----:B-1----:R1:W2:Y:S02]  /*a560*/  SYNCS.PHASECHK.TRANS64.TRYWAIT P0, [R4+URZ+0x1d0], R5 ;  /* 0x0001d005040075a7 */ /* 0x0022a400080011ff */
[----:B--2---:R-:W-:Y:S05]  /*a570*/  @!P0 NANOSLEEP.SYNCS 0x989680 ;  /* 0x009896800000895d */ /* 0x004fea0003900000 */
[----:B------:R-:W2:Y:S02]  /*a580*/  @!P0 SYNCS.PHASECHK.TRANS64 P0, [R4+URZ+0x1d0], R5 ;  /* 0x0001d005040085a7 */ /* 0x000ea400080010ff */
[----:B--2---:R-:W-:Y:S05]  /*a590*/  @!P0 BRA `(.L_x_201) ;  /* 0xfffffffc00f08947 */ /* 0x004fea000383ffff */
[----:B------:R-:W-:Y:S05]  /*a5a0*/  BRA `(.L_x_202) ;  /* 0xffffffa4001c7947 */ /* 0x000fea000383ffff */
.L_x_86:
[----:B------:R-:W-:-:S07]  /*a5b0*/  MOV R4, UR23 ;  /* 0x0000001700047c02 */ /* 0x000fce0008000f00 */
.L_x_203:
[----:B-1----:R1:W2:Y:S02]  /*a5c0*/  SYNCS.PHASECHK.TRANS64.TRYWAIT P0, [R4+URZ+0x1f0], R5 ;  /* 0x0001f005040075a7 */ /* 0x0022a400080011ff */
[----:B--2---:R-:W-:Y:S05]  /*a5d0*/  @!P0 NANOSLEEP.SYNCS 0x989680 ;  /* 0x009896800000895d */ /* 0x004fea0003900000 */
[----:B------:R-:W2:Y:S02]  /*a5e0*/  @!P0 SYNCS.PHASECHK.TRANS64 P0, [R4+URZ+0x1f0], R5 ;  /* 0x0001f005040085a7 */ /* 0x000ea400080010ff */
[----:B--2---:R-:W-:Y:S05]  /*a5f0*/  @!P0 BRA `(.L_x_203) ;  /* 0xfffffffc00f08947 */ /* 0x004fea000383ffff */
[----:B------:R-:W-:Y:S05]  /*a600*/  BRA `(.L_x_85) ;  /* 0xffffffa4003c7947 */ /* 0x000fea000383ffff */
.L_x_90:
[----:B-1----:R-:W-:Y:S07]  /*a610*/  MOV R4, UR10 ;  /* 0x0000000a00047c02 */ /* 0x002fee0008000f00 */
.L_x_204:
[----:B-1----:R1:W2:Y:S02]  /*a620*/  SYNCS.PHASECHK.TRANS64.TRYWAIT P0, [R4+URZ], R7 ;  /* 0x00000007040075a7 */ /* 0x0022a400080011ff */
[----:B--2---:R-:W-:Y:S05]  /*a630*/  @!P0 NANOSLEEP.SYNCS 0x989680 ;  /* 0x009896800000895d */ /* 0x004fea0003900000 */
[----:B------:R-:W2:Y:S02]  /*a640*/  @!P0 SYNCS.PHASECHK.TRANS64 P0, [R4+URZ], R7 ;  /* 0x00000007040085a7 */ /* 0x000ea400080010ff */
[----:B--2---:R-:W-:Y:S05]  /*a650*/  @!P0 BRA `(.L_x_204) ;  /* 0xfffffffc00f08947 */ /* 0x004fea000383ffff */
[----:B------:R-:W-:Y:S05]  /*a660*/  BRA `(.L_x_89) ;  /* 0xffffffa400747947 */ /* 0x000fea000383ffff */
.L_x_94:
[----:B--2---:R-:W-:-:S07]  /*a670*/  MOV R0, UR4 ;  /* 0x0000000400007c02 */ /* 0x004fce0008000f00 */
.L_x_205:
[----:B-1----:R1:W2:Y:S02]  /*a680*/  SYNCS.PHASECHK.TRANS64.TRYWAIT P0, [R0+URZ], R5 ;  /* 0x00000005000075a7 */ /* 0x0022a400080011ff */
[----:B--2---:R-:W-:Y:S05]  /*a690*/  @!P0 NANOSLEEP.SYNCS 0x989680 ;  /* 0x009896800000895d */ /* 0x004fea0003900000 */
[----:B------:R-:W2:Y:S02]  /*a6a0*/  @!P0 SYNCS.PHASECHK.TRANS64 P0, [R0+URZ], R5 ;  /* 0x00000005000085a7 */ /* 0x000ea400080010ff */
[----:B--2---:R-:W-:Y:S05]  /*a6b0*/  @!P0 BRA `(.L_x_205) ;  /* 0xfffffffc00f08947 */ /* 0x004fea000383ffff */
[----:B------:R-:W-:Y:S05]  /*a6c0*/  BRA `(.L_x_206) ;  /* 0xffffffa800407947 */ /* 0x000fea000383ffff */
.L_x_97:
[----:B------:R-:W-:-:S07]  /*a6d0*/  MOV R0, UR18 ;  /* 0x0000001200007c02 */ /* 0x000fce0008000f00 */
.L_x_207:
[----:B-1----:R1:W2:Y:S02]  /*a6e0*/  SYNCS.PHASECHK.TRANS64.TRYWAIT P1, [R0+URZ+0x200], R5 ;  /* 0x00020005000075a7 */ /* 0x0022a400080211ff */
[----:B--2---:R-:W-:Y:S05]  /*a6f0*/  @!P1 NANOSLEEP.SYNCS 0x989680 ;  /* 0x009896800000995d */ /* 0x004fea0003900000 */
[----:B------:R-:W2:Y:S02]  /*a700*/  @!P1 SYNCS.PHASECHK.TRANS64 P1, [R0+URZ+0x200], R5 ;  /* 0x00020005000095a7 */ /* 0x000ea400080210ff */
[----:B--2---:R-:W-:Y:S05]  /*a710*/  @!P1 BRA `(.L_x_207) ;  /* 0xfffffffc00f09947 */ /* 0x004fea000383ffff */
[----:B------:R-:W-:Y:S05]  /*a720*/  BRA `(.L_x_208) ;  /* 0xffffffa8008c7947 */ /* 0x000fea000383ffff */
.L_x_102:
[----:B------:R-:W-:Y:S07]  /*a730*/  MOV R0, UR31 ;  /* 0x0000001f00007c02 */ /* 0x000fee0008000f00 */
.L_x_209:
[----:B-1----:R1:W2:Y:S02]  /*a740*/  SYNCS.PHASECHK.TRANS64.TRYWAIT P0, [R0+URZ+0x1d0], R3 ;  /* 0x0001d003000075a7 */ /* 0x0022a400080011ff */
[----:B--2---:R-:W-:Y:S05]  /*a750*/  @!P0 NANOSLEEP.SYNCS 0x989680 ;  /* 0x009896800000895d */ /* 0x004fea0003900000 */
[----:B------:R-:W2:Y:S02]  /*a760*/  @!P0 SYNCS.PHASECHK.TRANS64 P0, [R0+URZ+0x1d0], R3 ;  /* 0x0001d003000085a7 */ /* 0x000ea400080010ff */
[----:B--2---:R-:W-:Y:S05]  /*a770*/  @!P0 BRA `(.L_x_209) ;  /* 0xfffffffc00f08947 */ /* 0x004fea000383ffff */
[----:B------:R-:W-:Y:S05]  /*a780*/  BRA `(.L_x_210) ;  /* 0xffffffb0001c7947 */ /* 0x000fea000383ffff */
.L_x_105:
[----:B------:R-:W-:Y:S07]  /*a790*/  MOV R3, UR31 ;  /* 0x0000001f00037c02 */ /* 0x000fee0008000f00 */
.L_x_211:
[----:B-1----:R1:W2:Y:S02]  /*a7a0*/  SYNCS.PHASECHK.TRANS64.TRYWAIT P1, [R3+URZ+0x1c8], R12 ;  /* 0x0001c80c030075a7 */ /* 0x0022a400080211ff */
[----:B--2---:R-:W-:Y:S05]  /*a7b0*/  @!P1 NANOSLEEP.SYNCS 0x989680 ;  /* 0x009896800000995d */ /* 0x004fea0003900000 */
[----:B------:R-:W2:Y:S02]  /*a7c0*/  @!P1 SYNCS.PHASECHK.TRANS64 P1, [R3+URZ+0x1c8], R12 ;  /* 0x0001c80c030095a7 */ /* 0x000ea400080210ff */
[----:B--2---:R-:W-:Y:S05]  /*a7d0*/  @!P1 BRA `(.L_x_211) ;  /* 0xfffffffc00f09947 */ /* 0x004fea000383ffff */
[----:B------:R-:W-:Y:S05]  /*a7e0*/  BRA `(.L_x_104) ;  /* 0xffffffb400787947 */ /* 0x000fea000383ffff */
.L_x_108:
[----:B------:R-:W-:Y:S07]  /*a7f0*/  MOV R0, UR31 ;  /* 0x0000001f00007c02 */ /* 0x000fee0008000f00 */
.L_x_212:
[----:B-1----:R1:W2:Y:S02]  /*a800*/  SYNCS.PHASECHK.TRANS64.TRYWAIT P1, [R0+URZ+0x1b0], R9 ;  /* 0x0001b009000075a7 */ /* 0x0022a400080211ff */
[----:B--2---:R-:W-:Y:S05]  /*a810*/  @!P1 NANOSLEEP.SYNCS 0x989680 ;  /* 0x009896800000995d */ /* 0x004fea0003900000 */
[----:B------:R-:W2:Y:S02]  /*a820*/  @!P1 SYNCS.PHASECHK.TRANS64 P1, [R0+URZ+0x1b0], R9 ;  /* 0x0001b009000095a7 */ /* 0x000ea400080210ff */
[----:B--2---:R-:W-:Y:S05]  /*a830*/  @!P1 BRA `(.L_x_212) ;  /* 0xfffffffc00f09947 */ /* 0x004fea000383ffff */
[----:B------:R-:W-:Y:S05]  /*a840*/  BRA `(.L_x_213) ;  /* 0xffffffb8009c7947 */ /* 0x000fea000383ffff */
.L_x_109:
[----:B------:R-:W-:Y:S07]  /*a850*/  MOV R0, UR31 ;  /* 0x0000001f00007c02 */ /* 0x000fee0008000f00 */
.L_x_214:
[----:B-1----:R1:W2:Y:S02]  /*a860*/  SYNCS.PHASECHK.TRANS64.TRYWAIT P0, [R0+URZ+0x1b8], R9 ;  /* 0x0001b809000075a7 */ /* 0x0022a400080011ff */
[----:B--2---:R-:W-:Y:S05]  /*a870*/  @!P0 NANOSLEEP.SYNCS 0x989680 ;  /* 0x009896800000895d */ /* 0x004fea0003900000 */
[----:B------:R-:W2:Y:S02]  /*a880*/  @!P0 SYNCS.PHASECHK.TRANS64 P0, [R0+URZ+0x1b8], R9 ;  /* 0x0001b809000085a7 */ /* 0x000ea400080010ff */
[----:B--2---:R-:W-:Y:S05]  /*a890*/  @!P0 BRA `(.L_x_214) ;  /* 0xfffffffc00f08947 */ /* 0x004fea000383ffff */
[----:B------:R-:W-:Y:S05]  /*a8a0*/  BRA `(.L_x_215) ;  /* 0xffffffb800fc7947 */ /* 0x000fea000383ffff */
.L_x_111:
[----:B------:R-:W-:-:S07]  /*a8b0*/  MOV R0, UR31 ;  /* 0x0000001f00007c02 */ /* 0x000fce0008000f00 */
.L_x_216:
[----:B-1----:R1:W3:Y:S02]  /*a8c0*/  SYNCS.PHASECHK.TRANS64.TRYWAIT P0, [R0+URZ+0x1b0], R3 ;  /* 0x0001b003000075a7 */ /* 0x0022e400080011ff */
[----:B---3--:R-:W-:Y:S05]  /*a8d0*/  @!P0 NANOSLEEP.SYNCS 0x989680 ;  /* 0x009896800000895d */ /* 0x008fea0003900000 */
[----:B------:R-:W3:Y:S02]  /*a8e0*/  @!P0 SYNCS.PHASECHK.TRANS64 P0, [R0+URZ+0x1b0], R3 ;  /* 0x0001b003000085a7 */ /* 0x000ee400080010ff */
[----:B---3--:R-:W-:Y:S05]  /*a8f0*/  @!P0 BRA `(.L_x_216) ;  /* 0xfffffffc00f08947 */ /* 0x008fea000383ffff */
[----:B------:R-:W-:Y:S05]  /*a900*/  BRA `(.L_x_217) ;  /* 0xffffffbc00887947 */ /* 0x000fea000383ffff */
.L_x_113:
[----:B------:R-:W-:Y:S07]  /*a910*/  MOV R0, UR49 ;  /* 0x0000003100007c02 */ /* 0x000fee0008000f00 */
.L_x_218:
[----:B-1----:R1:W2:Y:S02]  /*a920*/  SYNCS.PHASECHK.TRANS64.TRYWAIT P0, [R0+URZ+0x1d0], R3 ;  /* 0x0001d003000075a7 */ /* 0x0022a400080011ff */
[----:B--2---:R-:W-:Y:S05]  /*a930*/  @!P0 NANOSLEEP.SYNCS 0x989680 ;  /* 0x009896800000895d */ /* 0x004fea0003900000 */
[----:B------:R-:W2:Y:S02]  /*a940*/  @!P0 SYNCS.PHASECHK.TRANS64 P0, [R0+URZ+0x1d0], R3 ;  /* 0x0001d003000085a7 */ /* 0x000ea400080010ff */
[----:B--2---:R-:W-:Y:S05]  /*a950*/  @!P0 BRA `(.L_x_218) ;  /* 0xfffffffc00f08947 */ /* 0x004fea000383ffff */
[----:B------:R-:W-:Y:S05]  /*a960*/  BRA `(.L_x_219) ;  /* 0xffffffc000607947 */ /* 0x000fea000383ffff */
.L_x_124:
[----:B---3--:R3:W1:Y:S02]  /*a970*/  SYNCS.PHASECHK.TRANS64.TRYWAIT P1, [R0+URZ+0x1a0], R3 ;  /* 0x0001a003000075a7 */ /* 0x00866400080211ff */
[----:B-1----:R-:W-:Y:S05]  /*a980*/  @!P1 NANOSLEEP.SYNCS 0x989680 ;  /* 0x009896800000995d */ /* 0x002fea0003900000 */
[----:B------:R-:W1:Y:S02]  /*a990*/  @!P1 SYNCS.PHASECHK.TRANS64 P1, [R0+URZ+0x1a0], R3 ;  /* 0x0001a003000095a7 */ /* 0x000e6400080210ff */
[----:B-1----:R-:W-:Y:S05]  /*a9a0*/  @!P1 BRA `(.L_x_124) ;  /* 0xfffffffc00f09947 */ /* 0x002fea000383ffff */
[----:B------:R-:W-:Y:S05]  /*a9b0*/  BRA `(.L_x_123) ;  /* 0xffffffd000d87947 */ /* 0x000fea000383ffff */
.L_x_126:
[----:B----4-:R4:W1:Y:S02]  /*a9c0*/  SYNCS.PHASECHK.TRANS64.TRYWAIT P0, [R101+URZ+0x1e0], R4 ;  /* 0x0001e004650075a7 */ /* 0x01086400080011ff */
[----:B-1----:R-:W-:Y:S05]  /*a9d0*/  @!P0 NANOSLEEP.SYNCS 0x989680 ;  /* 0x009896800000895d */ /* 0x002fea0003900000 */
[----:B------:R-:W1:Y:S02]  /*a9e0*/  @!P0 SYNCS.PHASECHK.TRANS64 P0, [R101+URZ+0x1e0], R4 ;  /* 0x0001e004650085a7 */ /* 0x000e6400080010ff */
[----:B-1----:R-:W-:Y:S05]  /*a9f0*/  @!P0 BRA `(.L_x_126) ;  /* 0xfffffffc00f08947 */ /* 0x002fea000383ffff */
[----:B------:R-:W-:Y:S05]  /*aa00*/  BRA `(.L_x_125) ;  /* 0xffffffd400287947 */ /* 0x000fea000383ffff */
.L_x_135:
[----:B---3--:R3:W4:Y:S02]  /*aa10*/  SYNCS.PHASECHK.TRANS64.TRYWAIT P0, [R110+URZ+0x1a0], R3 ;  /* 0x0001a0036e0075a7 */ /* 0x00872400080011ff */
[----:B----4-:R-:W-:Y:S05]  /*aa20*/  @!P0 NANOSLEEP.SYNCS 0x989680 ;  /* 0x009896800000895d */ /* 0x010fea0003900000 */
[----:B------:R-:W4:Y:S02]  /*aa30*/  @!P0 SYNCS.PHASECHK.TRANS64 P0, [R110+URZ+0x1a0], R3 ;  /* 0x0001a0036e0085a7 */ /* 0x000f2400080010ff */
[----:B----4-:R-:W-:Y:S05]  /*aa40*/  @!P0 BRA `(.L_x_135) ;  /* 0xfffffffc00f08947 */ /* 0x010fea000383ffff */
[----:B------:R-:W-:Y:S05]  /*aa50*/  BRA `(.L_x_134) ;  /* 0xffffffe0003c7947 */ /* 0x000fea000383ffff */
        .weak           $__internal_0_$__cuda_sm10x_tcgen05_guardrail_trap_col_being_dealloced_not_returned_by_alloc
        .type           $__internal_0_$__cuda_sm10x_tcgen05_guardrail_trap_col_being_dealloced_not_returned_by_alloc,@function
        .size           $__internal_0_$__cuda_sm10x_tcgen05_guardrail_trap_col_being_dealloced_not_returned_by_alloc,($__internal_1_$__cuda_sm10x_tcgen05_guardrail_trap_phase_invalid_during_alloc - $__internal_0_$__cuda_sm10x_tcgen05_guardrail_trap_col_being_dealloced_not_returned_by_alloc)
$__internal_0_$__cuda_sm10x_tcgen05_guardrail_trap_col_being_dealloced_not_returned_by_alloc:
[----:B------:R-:W-:Y:S05]  /*aa60*/  BPT.TRAP 0x1 ;  /* 0x000000040000795c */ /* 0x000fea0000300000 */
[----:B------:R-:W-:-:S04]  /*aa70*/  HFMA2 R3, -RZ, RZ, 0, 0 ;  /* 0x00000000ff037431 */ /* 0x000fc800000001ff */
[----:B------:R-:W-:Y:S05]  /*aa80*/  RET.REL.NODEC R2 `(_ZN7cutlass13device_kernelINS_4conv6kernel13ConvUniversalINS1_16ConvProblemShapeILNS1_8OperatorE2ELi2EEENS1_10collective14CollectiveConvINS1_47MainloopSm100TmaUmmaWarpSpecializedImplicitGemmILS5_2ELi26ELi2ELi1ELi2EN4cute5tupleIJNSA_1CILi2EEENSC_ILi1EEESE_EEEEENSB_IJNSC_ILi128EEENSB_IJSH_EEENSB_IJNSC_ILi64EEEEEEEEENS_12float_e4m3_tESM_NSA_8TiledMMAINSA_8MMA_AtomIJNSA_10MMA_TraitsINSA_25SM100_MMA_F8F6F4_2x1SM_SSEJSM_SM_fSH_SH_NSA_17integral_constantINSA_4UMMA5MajorELST_1EEESU_NSR_INSS_7ScaleInELSV_0EEESW_EEEEEENSA_6LayoutINSB_IJSE_SE_SE_EEENSB_IJNSC_ILi0EEES11_S11_EEEEENSB_IJNSA_10UnderscoreES14_S14_EEEEENS7_6detail27Sm100ImplicitGemmTileTraitsINSA_18SM100_TMA_2SM_LOADENSA_14ComposedLayoutINSA_7SwizzleILi2ELi4ELi3EEENSA_18smem_ptr_flag_bitsILi8EEENSZ_INSB_IJSJ_NSC_ILi8EEEEEENSB_IJSE_SJ_EEEEEEEvEENS18_INSA_25SM100_TMA_2SM_LOAD_IM2COLES1J_vEEEENS_8epilogue10collective18CollectiveEpilogueINS1O_23Sm100TmaWarpSpecializedILi2ELi2ELi32ELb0ELb0EEEJNSB_IJSJ_SI_SK_EEENSB_IJNSZ_ISJ_SE_EENSZ_INSB_IJNSC_ILi32EEESD_EEES1H_EEEEESM_NSB_IJlNSB_IJSE_llEEES11_EEESM_S20_NS1O_6fusion15FusionCallbacksIS1S_NS21_17LinearCombinationISM_fSM_fLNS_15FloatRoundStyleE2EEES1T_S1Y_JEEENSA_5SM1004TMEM4LOAD26SM100_TMEM_LOAD_32dp32b32xENSA_13SM90_TMA_LOADENS1A_INS1B_ILi1ELi4ELi3EEES1E_NSZ_INSB_IJS1F_S1V_EEENSB_IJS1V_SE_EEEEEEENSA_39AutoVectorizingCopyWithAssumedAlignmentILi128EEENSA_14SM90_TMA_STOREES2G_S2I_S2I_EEEvvEEEEvNT_6ParamsE) ;  /* 0xffffff54025c7950 */ /* 0x000fea0003c3ffff */
        .weak           $__internal_1_$__cuda_sm10x_tcgen05_guardrail_trap_phase_invalid_during_alloc
        .type           $__internal_1_$__cuda_sm10x_tcgen05_guardrail_trap_phase_invalid_during_alloc,@function
        .size           $__internal_1_$__cuda_sm10x_tcgen05_guardrail_trap_phase_invalid_during_alloc,($__internal_2_$__cuda_sm10x_tcgen05_guardrail_trap_unallocated_columns_being_dealloced - $__internal_1_$__cuda_sm10x_tcgen05_guardrail_trap_phase_invalid_during_alloc)
$__internal_1_$__cuda_sm10x_tcgen05_guardrail_trap_phase_invalid_during_alloc:
[----:B------:R-:W-:Y:S05]  /*aa90*/  BPT.TRAP 0x1 ;  /* 0x000000040000795c */ /* 0x000fea0000300000 */
[----:B------:R-:W-:-:S04]  /*aaa0*/  MOV R5, 0x0 ;  /* 0x0000000000057802 */ /* 0x000fc80000000f00 */
[----:B------:R-:W-:Y:S05]  /*aab0*/  RET.REL.NODEC R4 `(_ZN7cutlass13device_kernelINS_4conv6kernel13ConvUniversalINS1_16ConvProblemShapeILNS1_8OperatorE2ELi2EEENS1_10collective14CollectiveConvINS1_47MainloopSm100TmaUmmaWarpSpecializedImplicitGemmILS5_2ELi26ELi2ELi1ELi2EN4cute5tupleIJNSA_1CILi2EEENSC_ILi1EEESE_EEEEENSB_IJNSC_ILi128EEENSB_IJSH_EEENSB_IJNSC_ILi64EEEEEEEEENS_12float_e4m3_tESM_NSA_8TiledMMAINSA_8MMA_AtomIJNSA_10MMA_TraitsINSA_25SM100_MMA_F8F6F4_2x1SM_SSEJSM_SM_fSH_SH_NSA_17integral_constantINSA_4UMMA5MajorELST_1EEESU_NSR_INSS_7ScaleInELSV_0EEESW_EEEEEENSA_6LayoutINSB_IJSE_SE_SE_EEENSB_IJNSC_ILi0EEES11_S11_EEEEENSB_IJNSA_10UnderscoreES14_S14_EEEEENS7_6detail27Sm100ImplicitGemmTileTraitsINSA_18SM100_TMA_2SM_LOADENSA_14ComposedLayoutINSA_7SwizzleILi2ELi4ELi3EEENSA_18smem_ptr_flag_bitsILi8EEENSZ_INSB_IJSJ_NSC_ILi8EEEEEENSB_IJSE_SJ_EEEEEEEvEENS18_INSA_25SM100_TMA_2SM_LOAD_IM2COLES1J_vEEEENS_8epilogue10collective18CollectiveEpilogueINS1O_23Sm100TmaWarpSpecializedILi2ELi2ELi32ELb0ELb0EEEJNSB_IJSJ_SI_SK_EEENSB_IJNSZ_ISJ_SE_EENSZ_INSB_IJNSC_ILi32EEESD_EEES1H_EEEEESM_NSB_IJlNSB_IJSE_llEEES11_EEESM_S20_NS1O_6fusion15FusionCallbacksIS1S_NS21_17LinearCombinationISM_fSM_fLNS_15FloatRoundStyleE2EEES1T_S1Y_JEEENSA_5SM1004TMEM4LOAD26SM100_TMEM_LOAD_32dp32b32xENSA_13SM90_TMA_LOADENS1A_INS1B_ILi1ELi4ELi3EEES1E_NSZ_INSB_IJS1F_S1V_EEENSB_IJS1V_SE_EEEEEEENSA_39AutoVectorizingCopyWithAssumedAlignmentILi128EEENSA_14SM90_TMA_STOREES2G_S2I_S2I_EEEvvEEEEvNT_6ParamsE) ;  /* 0xffffff5404507950 */ /* 0x000fea0003c3ffff */
        .weak           $__internal_2_$__cuda_sm10x_tcgen05_guardrail_trap_unallocated_columns_being_dealloced
        .type           $__internal_2_$__cuda_sm10x_tcgen05_guardrail_trap_unallocated_columns_being_dealloced,@function
        .size           $__internal_2_$__cuda_sm10x_tcgen05_guardrail_trap_unallocated_columns_being_dealloced,(.L_x_221 - $__internal_2_$__cuda_sm10x_tcgen05_guardrail_trap_unallocated_columns_being_dealloced)
$__internal_2_$__cuda_sm10x_tcgen05_guardrail_trap_unallocated_columns_being_dealloced:
[----:B------:R-:W-:Y:S05]  /*aac0*/  BPT.TRAP 0x1 ;  /* 0x000000040000795c */ /* 0x000fea0000300000 */
[----:B------:R-:W-:-:S04]  /*aad0*/  HFMA2 R3, -RZ, RZ, 0, 0 ;  /* 0x00000000ff037431 */ /* 0x000fc800000001ff */
[----:B------:R-:W-:Y:S05]  /*aae0*/  RET.REL.NODEC R2 `(_ZN7cutlass13device_kernelINS_4conv6kernel13ConvUniversalINS1_16ConvProblemShapeILNS1_8OperatorE2ELi2EEENS1_10collective14CollectiveConvINS1_47MainloopSm100TmaUmmaWarpSpecializedImplicitGemmILS5_2ELi26ELi2ELi1ELi2EN4cute5tupleIJNSA_1CILi2EEENSC_ILi1EEESE_EEEEENSB_IJNSC_ILi128EEENSB_IJSH_EEENSB_IJNSC_ILi64EEEEEEEEENS_12float_e4m3_tESM_NSA_8TiledMMAINSA_8MMA_AtomIJNSA_10MMA_TraitsINSA_25SM100_MMA_F8F6F4_2x1SM_SSEJSM_SM_fSH_SH_NSA_17integral_constantINSA_4UMMA5MajorELST_1EEESU_NSR_INSS_7ScaleInELSV_0EEESW_EEEEEENSA_6LayoutINSB_IJSE_SE_SE_EEENSB_IJNSC_ILi0EEES11_S11_EEEEENSB_IJNSA_10UnderscoreES14_S14_EEEEENS7_6detail27Sm100ImplicitGemmTileTraitsINSA_18SM100_TMA_2SM_LOADENSA_14ComposedLayoutINSA_7SwizzleILi2ELi4ELi3EEENSA_18smem_ptr_flag_bitsILi8EEENSZ_INSB_IJSJ_NSC_ILi8EEEEEENSB_IJSE_SJ_EEEEEEEvEENS18_INSA_25SM100_TMA_2SM_LOAD_IM2COLES1J_vEEEENS_8epilogue10collective18CollectiveEpilogueINS1O_23Sm100TmaWarpSpecializedILi2ELi2ELi32ELb0ELb0EEEJNSB_IJSJ_SI_SK_EEENSB_IJNSZ_ISJ_SE_EENSZ_INSB_IJNSC_ILi32EEESD_EEES1H_EEEEESM_NSB_IJlNSB_IJSE_llEEES11_EEESM_S20_NS1O_6fusion15FusionCallbacksIS1S_NS21_17LinearCombinationISM_fSM_fLNS_15FloatRoundStyleE2EEES1T_S1Y_JEEENSA_5SM1004TMEM4LOAD26SM100_TMEM_LOAD_32dp32b32xENSA_13SM90_TMA_LOADENS1A_INS1B_ILi1ELi4ELi3EEES1E_NSZ_INSB_IJS1F_S1V_EEENSB_IJS1V_SE_EEEEEEENSA_39AutoVectorizingCopyWithAssumedAlignmentILi128EEENSA_14SM90_TMA_STOREES2G_S2I_S2I_EEEvvEEEEvNT_6ParamsE) ;  /* 0xffffff5402447950 */ /* 0x000fea0003c3ffff */
.L_x_220:
[----:B------:R-:W-:-:S00]  /*aaf0*/  BRA `(.L_x_220) ;  /* 0xfffffffc00fc7947 */ /* 0x000fc0000383ffff */
[----:B------:R-:W-:-:S00]  /*ab00*/  NOP ;  /* 0x0000000000007918 */ /* 0x000fc00000000000 */
[----:B------:R-:W-:-:S00]  /*ab10*/  NOP ;  /* 0x0000000000007918 */ /* 0x000fc00000000000 */
[----:B------:R-:W-:-:S00]  /*ab20*/  NOP ;  /* 0x0000000000007918 */ /* 0x000fc00000000000 */
[----:B------:R-:W-:-:S00]  /*ab30*/  NOP ;  /* 0x0000000000007918 */ /* 0x000fc00000000000 */
[----:B------:R-:W-:-:S00]  /*ab40*/  NOP ;  /* 0x0000000000007918 */ /* 0x000fc00000000000 */
[----:B------:R-:W-:-:S00]  /*ab50*/  NOP ;  /* 0x0000000000007918 */ /* 0x000fc00000000000 */
[----:B------:R-:W-:-:S00]  /*ab60*/  NOP ;  /* 0x0000000000007918 */ /* 0x000fc00000000000 */
[----:B------:R-:W-:-:S00]  /*ab70*/  NOP ;  /* 0x0000000000007918 */ /* 0x000fc00000000000 */
.L_x_221:


//--------------------- .nv.global.init           --------------------------
	.section	.nv.global.init,"aw",@progbits
.nv.global.init:
	.type		$str$29,@object
	.size		$str$29,($str$30 - $str$29)
$str$29:
        /*0000*/ 	.byte	0x28, 0x61, 0x64, 0x64, 0x72, 0x65, 0x73, 0x73, 0x20, 0x26, 0x20, 0x6d, 0x61, 0x73, 0x6b, 0x29
        /*0010*/ 	.byte	0x20, 0x3d, 0x3d, 0x20, 0x30, 0x00
	.type		$str$30,@object
	.size		$str$30,($str$28 - $str$30)
$str$30:
        /*0016*/ 	.byte	0x2f, 0x74, 0x6d, 0x70, 0x2f, 0x63, 0x75, 0x74, 0x6c, 0x61, 0x73, 0x73, 0x5f, 0x73, 0x77, 0x65
        /*0026*/ 	.byte	0x65, 0x70, 0x5f, 0x73, 0x72, 0x63, 0x2f, 0x69, 0x6e, 0x63, 0x6c, 0x75, 0x64, 0x65, 0x2f, 0x63
        /*0036*/ 	.byte	0x75, 0x74, 0x65, 0x2f, 0x70, 0x6f, 0x69, 0x6e, 0x74, 0x65, 0x72, 0x5f, 0x66, 0x6c, 0x61, 0x67
        /*0046*/ 	.byte	0x67, 0x65, 0x64, 0x2e, 0x68, 0x70, 0x70, 0x00
	.type		$str$28,@object
	.size		$str$28,($str$27 - $str$28)
$str$28:
        /*004e*/ 	.byte	0x2f, 0x74, 0x6d, 0x70, 0x2f, 0x63, 0x75, 0x74, 0x6c, 0x61, 0x73, 0x73, 0x5f, 0x73, 0x77, 0x65
        /*005e*/ 	.byte	0x65, 0x70, 0x5f, 0x73, 0x72, 0x63, 0x2f, 0x69, 0x6e, 0x63, 0x6c, 0x75, 0x64, 0x65, 0x2f, 0x63
        /*006e*/ 	.byte	0x75, 0x74, 0x65, 0x2f, 0x61, 0x74, 0x6f, 0x6d, 0x2f, 0x63, 0x6f, 0x70, 0x79, 0x5f, 0x74, 0x72
        /*007e*/ 	.byte	0x61, 0x69, 0x74, 0x73, 0x5f, 0x73, 0x6d, 0x31, 0x30, 0x30, 0x2e, 0x68, 0x70, 0x70, 0x00
	.type		$str$27,@object
	.size		$str$27,(__unnamed_1 - $str$27)
$str$27:
        /*008d*/ 	.byte	0x28, 0x28, 0x75, 0x69, 0x6e, 0x74, 0x33, 0x32, 0x5f, 0x74, 0x28, 0x74, 0x68, 0x72, 0x65, 0x61
        /*009d*/ 	.byte	0x64, 0x49, 0x64, 0x78, 0x2e, 0x78, 0x29, 0x20, 0x2f, 0x20, 0x33, 0x32, 0x29, 0x20, 0x25, 0x20
        /*00ad*/ 	.byte	0x34, 0x29, 0x20, 0x3d, 0x3d, 0x20, 0x28, 0x28, 0x28, 0x74, 0x6d, 0x65, 0x6d, 0x5f, 0x61, 0x64
        /*00bd*/ 	.byte	0x64, 0x72, 0x20, 0x3e, 0x3e, 0x20, 0x31, 0x36, 0x29, 0x20, 0x2f, 0x20, 0x33, 0x32, 0x29, 0x20
        /*00cd*/ 	.byte	0x25, 0x20, 0x34, 0x29, 0x00
	.type		__unnamed_1,@object
	.size		__unnamed_1,(__unnamed_2 - __unnamed_1)
__unnamed_1:
        /*00d2*/ 	.byte	0x61, 0x75, 0x74, 0x6f, 0x20, 0x63, 0x75, 0x74, 0x65, 0x3a, 0x3a, 0x61, 0x73, 0x5f, 0x70, 0x6f
        /* <DEDUP_REMOVED lines=24> */
        /*0262*/ 	.byte	0x3a, 0x3a, 0x43, 0x3c, 0x34, 0x30, 0x39, 0x36, 0x3e, 0x3e, 0x3e, 0x3e, 0x5d, 0x00
	.type		__unnamed_2,@object
	.size		__unnamed_2,(.L_2 - __unnamed_2)
__unnamed_2:
        /* <DEDUP_REMOVED lines=40> */
        /*04f0*/ 	.byte	0x74, 0x65, 0x3a, 0x3a, 0x43, 0x3c, 0x30, 0x3e, 0x3e, 0x3e, 0x3e, 0x5d, 0x00
.L_2:


//--------------------- .nv.shared._ZN7cutlass13device_kernelINS_4conv6kernel13ConvUniversalINS1_16ConvProblemShapeILNS1_8OperatorE2ELi2EEENS1_10collective14CollectiveConvINS1_47MainloopSm100TmaUmmaWarpSpecializedImplicitGemmILS5_2ELi26ELi2ELi1ELi2EN4cute5tupleIJNSA_1CILi2EEENSC_ILi1EEESE_EEEEENSB_IJNSC_ILi128EEENSB_IJSH_EEENSB_IJNSC_ILi64EEEEEEEEENS_12float_e4m3_tESM_NSA_8TiledMMAINSA_8MMA_AtomIJNSA_10MMA_TraitsINSA_25SM100_MMA_F8F6F4_2x1SM_SSEJSM_SM_fSH_SH_NSA_17integral_constantINSA_4UMMA5MajorELST_1EEESU_NSR_INSS_7ScaleInELSV_0EEESW_EEEEEENSA_6LayoutINSB_IJSE_SE_SE_EEENSB_IJNSC_ILi0EEES11_S11_EEEEENSB_IJNSA_10UnderscoreES14_S14_EEEEENS7_6detail27Sm100ImplicitGemmTileTraitsINSA_18SM100_TMA_2SM_LOADENSA_14ComposedLayoutINSA_7SwizzleILi2ELi4ELi3EEENSA_18smem_ptr_flag_bitsILi8EEENSZ_INSB_IJSJ_NSC_ILi8EEEEEENSB_IJSE_SJ_EEEEEEEvEENS18_INSA_25SM100_TMA_2SM_LOAD_IM2COLES1J_vEEEENS_8epilogue10collective18CollectiveEpilogueINS1O_23Sm100TmaWarpSpecializedILi2ELi2ELi32ELb0ELb0EEEJNSB_IJSJ_SI_SK_EEENSB_IJNSZ_ISJ_SE_EENSZ_INSB_IJNSC_ILi32EEESD_EEES1H_EEEEESM_NSB_IJlNSB_IJSE_llEEES11_EEESM_S20_NS1O_6fusion15FusionCallbacksIS1S_NS21_17LinearCombinationISM_fSM_fLNS_15FloatRoundStyleE2EEES1T_S1Y_JEEENSA_5SM1004TMEM4LOAD26SM100_TMEM_LOAD_32dp32b32xENSA_13SM90_TMA_LOADENS1A_INS1B_ILi1ELi4ELi3EEES1E_NSZ_INSB_IJS1F_S1V_EEENSB_IJS1V_SE_EEEEEEENSA_39AutoVectorizingCopyWithAssumedAlignmentILi128EEENSA_14SM90_TMA_STOREES2G_S2I_S2I_EEEvvEEEEvNT_6ParamsE --------------------------
	.section	.nv.shared._ZN7cutlass13device_kernelINS_4conv6kernel13ConvUniversalINS1_16ConvProblemShapeILNS1_8OperatorE2ELi2EEENS1_10collective14CollectiveConvINS1_47MainloopSm100TmaUmmaWarpSpecializedImplicitGemmILS5_2ELi26ELi2ELi1ELi2EN4cute5tupleIJNSA_1CILi2EEENSC_ILi1EEESE_EEEEENSB_IJNSC_ILi128EEENSB_IJSH_EEENSB_IJNSC_ILi64EEEEEEEEENS_12float_e4m3_tESM_NSA_8TiledMMAINSA_8MMA_AtomIJNSA_10MMA_TraitsINSA_25SM100_MMA_F8F6F4_2x1SM_SSEJSM_SM_fSH_SH_NSA_17integral_constantINSA_4UMMA5MajorELST_1EEESU_NSR_INSS_7ScaleInELSV_0EEESW_EEEEEENSA_6LayoutINSB_IJSE_SE_SE_EEENSB_IJNSC_ILi0EEES11_S11_EEEEENSB_IJNSA_10UnderscoreES14_S14_EEEEENS7_6detail27Sm100ImplicitGemmTileTraitsINSA_18SM100_TMA_2SM_LOADENSA_14ComposedLayoutINSA_7SwizzleILi2ELi4ELi3EEENSA_18smem_ptr_flag_bitsILi8EEENSZ_INSB_IJSJ_NSC_ILi8EEEEEENSB_IJSE_SJ_EEEEEEEvEENS18_INSA_25SM100_TMA_2SM_LOAD_IM2COLES1J_vEEEENS_8epilogue10collective18CollectiveEpilogueINS1O_23Sm100TmaWarpSpecializedILi2ELi2ELi32ELb0ELb0EEEJNSB_IJSJ_SI_SK_EEENSB_IJNSZ_ISJ_SE_EENSZ_INSB_IJNSC_ILi32EEESD_EEES1H_EEEEESM_NSB_IJlNSB_IJSE_llEEES11_EEESM_S20_NS1O_6fusion15FusionCallbacksIS1S_NS21_17LinearCombinationISM_fSM_fLNS_15FloatRoundStyleE2EEES1T_S1Y_JEEENSA_5SM1004TMEM4LOAD26SM100_TMEM_LOAD_32dp32b32xENSA_13SM90_TMA_LOADENS1A_INS1B_ILi1ELi4ELi3EEES1E_NSZ_INSB_IJS1F_S1V_EEENSB_IJS1V_SE_EEEEEEENSA_39AutoVectorizingCopyWithAssumedAlignmentILi128EEENSA_14SM90_TMA_STOREES2G_S2I_S2I_EEEvvEEEEvNT_6ParamsE,"aw",@nobits
	.sectionflags	@""
	.align	16
	.zero		1024


//--------------------- .nv.shared.reserved.0     --------------------------
	.section	.nv.shared.reserved.0,"aw",@nobits
	.weak		__nv_reservedSMEM_offset_0_alias
	.size		__nv_reservedSMEM_offset_0_alias, 0, 64
	.other		__nv_reservedSMEM_offset_0_alias,@"STO_CUDA_RESERVED_SHARED STV_DEFAULT"
__nv_reservedSMEM_offset_0_alias:
	.zero		0
.nv.shared.reserved.0:
	.zero		64
	.weak		__nv_reservedSMEM_tcgen05_partition
	.type		__nv_reservedSMEM_tcgen05_partition,@object
	.size		__nv_reservedSMEM_tcgen05_partition,(.L_0 - __nv_reservedSMEM_tcgen05_partition)
__nv_reservedSMEM_tcgen05_partition:
	.zero		32
.L_0:


//--------------------- .nv.global                --------------------------
	.section	.nv.global,"aw",@nobits
.nv.global:
	.type		_ZN39_INTERNAL_025b5280_4_k_cu_97b5f8a4_41904cute1_E,@object
	.size		_ZN39_INTERNAL_025b5280_4_k_cu_97b5f8a4_41904cute1_E,(_ZN39_INTERNAL_025b5280_4_k_cu_97b5f8a4_41904cuda3std3__45__cpo6cbeginE - _ZN39_INTERNAL_025b5280_4_k_cu_97b5f8a4_41904cute1_E)
_ZN39_INTERNAL_025b5280_4_k_cu_97b5f8a4_41904cute1_E:
	.zero		1
	.type		_ZN39_INTERNAL_025b5280_4_k_cu_97b5f8a4_41904cuda3std3__45__cpo6cbeginE,@object
	.size		_ZN39_INTERNAL_025b5280_4_k_cu_97b5f8a4_41904cuda3std3__45__cpo6cbeginE,(_ZN39_INTERNAL_025b5280_4_k_cu_97b5f8a4_41904cuda3std3__48in_placeE - _ZN39_INTERNAL_025b5280_4_k_cu_97b5f8a4_41904cuda3std3__45__cpo6cbeginE)
_ZN39_INTERNAL_025b5280_4_k_cu_97b5f8a4_41904cuda3std3__45__cpo6cbeginE:
	.zero		1
	.type		_ZN39_INTERNAL_025b5280_4_k_cu_97b5f8a4_41904cuda3std3__48in_placeE,@object
	.size		_ZN39_INTERNAL_025b5280_4_k_cu_97b5f8a4_41904cuda3std3__48in_placeE,(_ZN39_INTERNAL_025b5280_4_k_cu_97b5f8a4_41904cuda3std6ranges3__45__cpo9iter_moveE - _ZN39_INTERNAL_025b5280_4_k_cu_97b5f8a4_41904cuda3std3__48in_placeE)
_ZN39_INTERNAL_025b5280_4_k_cu_97b5f8a4_41904cuda3std3__48in_placeE:
	.zero		1
	.type		_ZN39_INTERNAL_025b5280_4_k_cu_97b5f8a4_41904cuda3std6ranges3__45__cpo9iter_moveE,@object
	.size		_ZN39_INTERNAL_025b5280_4_k_cu_97b5f8a4_41904cuda3std6ranges3__45__cpo9iter_moveE,(_ZN39_INTERNAL_025b5280_4_k_cu_97b5f8a4_41904cuda3std3__45__cpo5beginE - _ZN39_INTERNAL_025b5280_4_k_cu_97b5f8a4_41904cuda3std6ranges3__45__cpo9iter_moveE)
_ZN39_INTERNAL_025b5280_4_k_cu_97b5f8a4_41904cuda3std6ranges3__45__cpo9iter_moveE:
	.zero		1
	.type		_ZN39_INTERNAL_025b5280_4_k_cu_97b5f8a4_41904cuda3std3__45__cpo5beginE,@object
	.size		_ZN39_INTERNAL_025b5280_4_k_cu_97b5f8a4_41904cuda3std3__45__cpo5beginE,(_ZN39_INTERNAL_025b5280_4_k_cu_97b5f8a4_41904cuda3std3__441_GLOBAL__N__025b5280_4_k_cu_97b5f8a4_41906ignoreE - _ZN39_INTERNAL_025b5280_4_k_cu_97b5f8a4_41904cuda3std3__45__cpo5beginE)
_ZN39_INTERNAL_025b5280_4_k_cu_97b5f8a4_41904cuda3std3__45__cpo5beginE:
	.zero		1
	.type		_ZN39_INTERNAL_025b5280_4_k_cu_97b5f8a4_41904cuda3std3__441_GLOBAL__N__025b5280_4_k_cu_97b5f8a4_41906ignoreE,@object
	.size		_ZN39_INTERNAL_025b5280_4_k_cu_97b5f8a4_41904cuda3std3__441_GLOBAL__N__025b5280_4_k_cu_97b5f8a4_41906ignoreE,(_ZN39_INTERNAL_025b5280_4_k_cu_97b5f8a4_41904cute7productE - _ZN39_INTERNAL_025b5280_4_k_cu_97b5f8a4_41904cuda3std3__441_GLOBAL__N__025b5280_4_k_cu_97b5f8a4_41906ignoreE)
_ZN39_INTERNAL_025b5280_4_k_cu_97b5f8a4_41904cuda3std3__441_GLOBAL__N__025b5280_4_k_cu_97b5f8a4_41906ignoreE:
	.zero		1
	.type		_ZN39_INTERNAL_025b5280_4_k_cu_97b5f8a4_41904cute7productE,@object
	.size		_ZN39_INTERNAL_025b5280_4_k_cu_97b5f8a4_41904cute7productE,(_ZN39_INTERNAL_025b5280_4_k_cu_97b5f8a4_41904cuda3std3__45__cpo3endE - _ZN39_INTERNAL_025b5280_4_k_cu_97b5f8a4_41904cute7productE)
_ZN39_INTERNAL_025b5280_4_k_cu_97b5f8a4_41904cute7productE:
	.zero		1
	.type		_ZN39_INTERNAL_025b5280_4_k_cu_97b5f8a4_41904cuda3std3__45__cpo3endE,@object
	.size		_ZN39_INTERNAL_025b5280_4_k_cu_97b5f8a4_41904cuda3std3__45__cpo3endE,(_ZN39_INTERNAL_025b5280_4_k_cu_97b5f8a4_41904cuda3std3__419piecewise_constructE - _ZN39_INTERNAL_025b5280_4_k_cu_97b5f8a4_41904cuda3std3__45__cpo3endE)
_ZN39_INTERNAL_025b5280_4_k_cu_97b5f8a4_41904cuda3std3__45__cpo3endE:
	.zero		1
	.type		_ZN39_INTERNAL_025b5280_4_k_cu_97b5f8a4_41904cuda3std3__419piecewise_constructE,@object
	.size		_ZN39_INTERNAL_025b5280_4_k_cu_97b5f8a4_41904cuda3std3__419piecewise_constructE,(_ZN39_INTERNAL_025b5280_4_k_cu_97b5f8a4_41904cuda3std3__45__cpo4cendE - _ZN39_INTERNAL_025b5280_4_k_cu_97b5f8a4_41904cuda3std3__419piecewise_constructE)
_ZN39_INTERNAL_025b5280_4_k_cu_97b5f8a4_41904cuda3std3__419piecewise_constructE:
	.zero		1
	.type		_ZN39_INTERNAL_025b5280_4_k_cu_97b5f8a4_41904cuda3std3__45__cpo4cendE,@object
	.size		_ZN39_INTERNAL_025b5280_4_k_cu_97b5f8a4_41904cuda3std3__45__cpo4cendE,(_ZN39_INTERNAL_025b5280_4_k_cu_97b5f8a4_41904cuda3std6ranges3__45__cpo4swapE - _ZN39_INTERNAL_025b5280_4_k_cu_97b5f8a4_41904cuda3std3__45__cpo4cendE)
_ZN39_INTERNAL_025b5280_4_k_cu_97b5f8a4_41904cuda3std3__45__cpo4cendE:
	.zero		1
	.type		_ZN39_INTERNAL_025b5280_4_k_cu_97b5f8a4_41904cuda3std6ranges3__45__cpo4swapE,@object
	.size		_ZN39_INTERNAL_025b5280_4_k_cu_97b5f8a4_41904cuda3std6ranges3__45__cpo4swapE,(.L_10 - _ZN39_INTERNAL_025b5280_4_k_cu_97b5f8a4_41904cuda3std6ranges3__45__cpo4swapE)
_ZN39_INTERNAL_025b5280_4_k_cu_97b5f8a4_41904cuda3std6ranges3__45__cpo4swapE:
	.zero		1
.L_10:


//--------------------- .nv.constant0._ZN7cutlass13device_kernelINS_4conv6kernel13ConvUniversalINS1_16ConvProblemShapeILNS1_8OperatorE2ELi2EEENS1_10collective14CollectiveConvINS1_47MainloopSm100TmaUmmaWarpSpecializedImplicitGemmILS5_2ELi26ELi2ELi1ELi2EN4cute5tupleIJNSA_1CILi2EEENSC_ILi1EEESE_EEEEENSB_IJNSC_ILi128EEENSB_IJSH_EEENSB_IJNSC_ILi64EEEEEEEEENS_12float_e4m3_tESM_NSA_8TiledMMAINSA_8MMA_AtomIJNSA_10MMA_TraitsINSA_25SM100_MMA_F8F6F4_2x1SM_SSEJSM_SM_fSH_SH_NSA_17integral_constantINSA_4UMMA5MajorELST_1EEESU_NSR_INSS_7ScaleInELSV_0EEESW_EEEEEENSA_6LayoutINSB_IJSE_SE_SE_EEENSB_IJNSC_ILi0EEES11_S11_EEEEENSB_IJNSA_10UnderscoreES14_S14_EEEEENS7_6detail27Sm100ImplicitGemmTileTraitsINSA_18SM100_TMA_2SM_LOADENSA_14ComposedLayoutINSA_7SwizzleILi2ELi4ELi3EEENSA_18smem_ptr_flag_bitsILi8EEENSZ_INSB_IJSJ_NSC_ILi8EEEEEENSB_IJSE_SJ_EEEEEEEvEENS18_INSA_25SM100_TMA_2SM_LOAD_IM2COLES1J_vEEEENS_8epilogue10collective18CollectiveEpilogueINS1O_23Sm100TmaWarpSpecializedILi2ELi2ELi32ELb0ELb0EEEJNSB_IJSJ_SI_SK_EEENSB_IJNSZ_ISJ_SE_EENSZ_INSB_IJNSC_ILi32EEESD_EEES1H_EEEEESM_NSB_IJlNSB_IJSE_llEEES11_EEESM_S20_NS1O_6fusion15FusionCallbacksIS1S_NS21_17LinearCombinationISM_fSM_fLNS_15FloatRoundStyleE2EEES1T_S1Y_JEEENSA_5SM1004TMEM4LOAD26SM100_TMEM_LOAD_32dp32b32xENSA_13SM90_TMA_LOADENS1A_INS1B_ILi1ELi4ELi3EEES1E_NSZ_INSB_IJS1F_S1V_EEENSB_IJS1V_SE_EEEEEEENSA_39AutoVectorizingCopyWithAssumedAlignmentILi128EEENSA_14SM90_TMA_STOREES2G_S2I_S2I_EEEvvEEEEvNT_6ParamsE --------------------------
	.section	.nv.constant0._ZN7cutlass13device_kernelINS_4conv6kernel13ConvUniversalINS1_16ConvProblemShapeILNS1_8OperatorE2ELi2EEENS1_10collective14CollectiveConvINS1_47MainloopSm100TmaUmmaWarpSpecializedImplicitGemmILS5_2ELi26ELi2ELi1ELi2EN4cute5tupleIJNSA_1CILi2EEENSC_ILi1EEESE_EEEEENSB_IJNSC_ILi128EEENSB_IJSH_EEENSB_IJNSC_ILi64EEEEEEEEENS_12float_e4m3_tESM_NSA_8TiledMMAINSA_8MMA_AtomIJNSA_10MMA_TraitsINSA_25SM100_MMA_F8F6F4_2x1SM_SSEJSM_SM_fSH_SH_NSA_17integral_constantINSA_4UMMA5MajorELST_1EEESU_NSR_INSS_7ScaleInELSV_0EEESW_EEEEEENSA_6LayoutINSB_IJSE_SE_SE_EEENSB_IJNSC_ILi0EEES11_S11_EEEEENSB_IJNSA_10UnderscoreES14_S14_EEEEENS7_6detail27Sm100ImplicitGemmTileTraitsINSA_18SM100_TMA_2SM_LOADENSA_14ComposedLayoutINSA_7SwizzleILi2ELi4ELi3EEENSA_18smem_ptr_flag_bitsILi8EEENSZ_INSB_IJSJ_NSC_ILi8EEEEEENSB_IJSE_SJ_EEEEEEEvEENS18_INSA_25SM100_TMA_2SM_LOAD_IM2COLES1J_vEEEENS_8epilogue10collective18CollectiveEpilogueINS1O_23Sm100TmaWarpSpecializedILi2ELi2ELi32ELb0ELb0EEEJNSB_IJSJ_SI_SK_EEENSB_IJNSZ_ISJ_SE_EENSZ_INSB_IJNSC_ILi32EEESD_EEES1H_EEEEESM_NSB_IJlNSB_IJSE_llEEES11_EEESM_S20_NS1O_6fusion15FusionCallbacksIS1S_NS21_17LinearCombinationISM_fSM_fLNS_15FloatRoundStyleE2EEES1T_S1Y_JEEENSA_5SM1004TMEM4LOAD26SM100_TMEM_LOAD_32dp32b32xENSA_13SM90_TMA_LOADENS1A_INS1B_ILi1ELi4ELi3EEES1E_NSZ_INSB_IJS1F_S1V_EEENSB_IJS1V_SE_EEEEEEENSA_39AutoVectorizingCopyWithAssumedAlignmentILi128EEENSA_14SM90_TMA_STOREES2G_S2I_S2I_EEEvvEEEEvNT_6ParamsE,"a",@progbits
	.sectionflags	@""
	.align	4
.nv.constant0._ZN7cutlass13device_kernelINS_4conv6kernel13ConvUniversalINS1_16ConvProblemShapeILNS1_8OperatorE2ELi2EEENS1_10collective14CollectiveConvINS1_47MainloopSm100TmaUmmaWarpSpecializedImplicitGemmILS5_2ELi26ELi2ELi1ELi2EN4cute5tupleIJNSA_1CILi2EEENSC_ILi1EEESE_EEEEENSB_IJNSC_ILi128EEENSB_IJSH_EEENSB_IJNSC_ILi64EEEEEEEEENS_12float_e4m3_tESM_NSA_8TiledMMAINSA_8MMA_AtomIJNSA_10MMA_TraitsINSA_25SM100_MMA_F8F6F4_2x1SM_SSEJSM_SM_fSH_SH_NSA_17integral_constantINSA_4UMMA5MajorELST_1EEESU_NSR_INSS_7ScaleInELSV_0EEESW_EEEEEENSA_6LayoutINSB_IJSE_SE_SE_EEENSB_IJNSC_ILi0EEES11_S11_EEEEENSB_IJNSA_10UnderscoreES14_S14_EEEEENS7_6detail27Sm100ImplicitGemmTileTraitsINSA_18SM100_TMA_2SM_LOADENSA_14ComposedLayoutINSA_7SwizzleILi2ELi4ELi3EEENSA_18smem_ptr_flag_bitsILi8EEENSZ_INSB_IJSJ_NSC_ILi8EEEEEENSB_IJSE_SJ_EEEEEEEvEENS18_INSA_25SM100_TMA_2SM_LOAD_IM2COLES1J_vEEEENS_8epilogue10collective18CollectiveEpilogueINS1O_23Sm100TmaWarpSpecializedILi2ELi2ELi32ELb0ELb0EEEJNSB_IJSJ_SI_SK_EEENSB_IJNSZ_ISJ_SE_EENSZ_INSB_IJNSC_ILi32EEESD_EEES1H_EEEEESM_NSB_IJlNSB_IJSE_llEEES11_EEESM_S20_NS1O_6fusion15FusionCallbacksIS1S_NS21_17LinearCombinationISM_fSM_fLNS_15FloatRoundStyleE2EEES1T_S1Y_JEEENSA_5SM1004TMEM4LOAD26SM100_TMEM_LOAD_32dp32b32xENSA_13SM90_TMA_LOADENS1A_INS1B_ILi1ELi4ELi3EEES1E_NSZ_INSB_IJS1F_S1V_EEENSB_IJS1V_SE_EEEEEEENSA_39AutoVectorizingCopyWithAssumedAlignmentILi128EEENSA_14SM90_TMA_STOREES2G_S2I_S2I_EEEvvEEEEvNT_6ParamsE:
	.zero		2944


//--------------------- SYMBOLS --------------------------

	.type		.nv.reservedSmem.offset0,@object
	.size		.nv.reservedSmem.offset0,0x4
	.type		.nv.reservedSmem.cap,@object
	.size		.nv.reservedSmem.cap,0x4
	.type		__assertfail,@function
